//
// Generated by NVIDIA NVVM Compiler
//
// Compiler Build ID: CL-36424714
// Cuda compilation tools, release 13.0, V13.0.88
// Based on NVVM 20.0.0
//

.version 9.0
.target sm_100
.address_size 64

	// .globl	_Z16computePiKernel1Pjj
// _ZZ16computePiKernel3PjjE6inside has been demoted
// _ZZ16computePiKernel4PjjjE6inside has been demoted
.extern .shared .align 16 .b8 inside[];

.visible .entry _Z16computePiKernel1Pjj(
	.param .u64 .ptr .align 1 _Z16computePiKernel1Pjj_param_0,
	.param .u32 _Z16computePiKernel1Pjj_param_1
)
{
	.reg .pred 	%p<2>;
	.reg .b32 	%r<5>;
	.reg .b32 	%f<6>;
	.reg .b64 	%rd<16>;
	.reg .b64 	%fd<5>;

	ld.param.u64 	%rd3, [_Z16computePiKernel1Pjj_param_0];
	ld.param.u32 	%rd4, [_Z16computePiKernel1Pjj_param_1];
	cvta.to.global.u64 	%rd1, %rd3;
	mov.u32 	%r1, %ctaid.x;
	mov.u32 	%r2, %nctaid.x;
	cvt.u64.u32 	%rd5, %r2;
	div.u64 	%rd6, -1, %rd5;
	cvt.u64.u32 	%rd2, %r1;
	mad.lo.s64 	%rd7, %rd6, %rd2, %rd4;
	mad.lo.s64 	%rd8, %rd7, 1103515245, 12345;
	and.b64  	%rd9, %rd8, 2147483647;
	cvt.rn.f64.u64 	%fd1, %rd9;
	mul.f64 	%fd2, %fd1, 0d3E00000000000000;
	cvt.rn.f32.f64 	%f1, %fd2;
	mad.lo.s64 	%rd10, %rd7, 1217745895947410025, 13622895711870;
	and.b64  	%rd11, %rd10, 2147483647;
	cvt.rn.f64.u64 	%fd3, %rd11;
	mul.f64 	%fd4, %fd3, 0d3E00000000000000;
	cvt.rn.f32.f64 	%f2, %fd4;
	mul.f32 	%f3, %f2, %f2;
	fma.rn.f32 	%f4, %f1, %f1, %f3;
	sqrt.rn.f32 	%f5, %f4;
	setp.gtu.f32 	%p1, %f5, 0f3F800000;
	@%p1 bra 	$L__BB0_2;
	shl.b64 	%rd12, %rd2, 2;
	add.s64 	%rd13, %rd1, %rd12;
	mov.b32 	%r3, 1;
	st.global.u32 	[%rd13], %r3;
	bra.uni 	$L__BB0_3;
$L__BB0_2:
	shl.b64 	%rd14, %rd2, 2;
	add.s64 	%rd15, %rd1, %rd14;
	mov.b32 	%r4, 0;
	st.global.u32 	[%rd15], %r4;
$L__BB0_3:
	ret;

}
	// .globl	_Z16computePiKernel2Pjj
.visible .entry _Z16computePiKernel2Pjj(
	.param .u64 .ptr .align 1 _Z16computePiKernel2Pjj_param_0,
	.param .u32 _Z16computePiKernel2Pjj_param_1
)
{
	.reg .pred 	%p<2>;
	.reg .b32 	%r<9>;
	.reg .b32 	%f<6>;
	.reg .b64 	%rd<16>;
	.reg .b64 	%fd<5>;

	ld.param.u64 	%rd3, [_Z16computePiKernel2Pjj_param_0];
	ld.param.u32 	%rd4, [_Z16computePiKernel2Pjj_param_1];
	cvta.to.global.u64 	%rd1, %rd3;
	mov.u32 	%r1, %ctaid.x;
	mov.u32 	%r2, %ntid.x;
	mov.u32 	%r3, %tid.x;
	mad.lo.s32 	%r4, %r1, %r2, %r3;
	mov.u32 	%r5, %nctaid.x;
	mul.lo.s32 	%r6, %r5, %r2;
	cvt.u64.u32 	%rd5, %r6;
	div.u64 	%rd6, -1, %rd5;
	cvt.u64.u32 	%rd2, %r4;
	mad.lo.s64 	%rd7, %rd6, %rd2, %rd4;
	mad.lo.s64 	%rd8, %rd7, 1103515245, 12345;
	and.b64  	%rd9, %rd8, 2147483647;
	cvt.rn.f64.u64 	%fd1, %rd9;
	mul.f64 	%fd2, %fd1, 0d3E00000000000000;
	cvt.rn.f32.f64 	%f1, %fd2;
	mad.lo.s64 	%rd10, %rd7, 1217745895947410025, 13622895711870;
	and.b64  	%rd11, %rd10, 2147483647;
	cvt.rn.f64.u64 	%fd3, %rd11;
	mul.f64 	%fd4, %fd3, 0d3E00000000000000;
	cvt.rn.f32.f64 	%f2, %fd4;
	mul.f32 	%f3, %f2, %f2;
	fma.rn.f32 	%f4, %f1, %f1, %f3;
	sqrt.rn.f32 	%f5, %f4;
	setp.gtu.f32 	%p1, %f5, 0f3F800000;
	@%p1 bra 	$L__BB1_2;
	shl.b64 	%rd12, %rd2, 2;
	add.s64 	%rd13, %rd1, %rd12;
	mov.b32 	%r7, 1;
	st.global.u32 	[%rd13], %r7;
	bra.uni 	$L__BB1_3;
$L__BB1_2:
	shl.b64 	%rd14, %rd2, 2;
	add.s64 	%rd15, %rd1, %rd14;
	mov.b32 	%r8, 0;
	st.global.u32 	[%rd15], %r8;
$L__BB1_3:
	ret;

}
	// .globl	_Z16computePiKernel3Pjj
.visible .entry _Z16computePiKernel3Pjj(
	.param .u64 .ptr .align 1 _Z16computePiKernel3Pjj_param_0,
	.param .u32 _Z16computePiKernel3Pjj_param_1
)
{
	.reg .pred 	%p<4>;
	.reg .b32 	%r<28>;
	.reg .b32 	%f<6>;
	.reg .b64 	%rd<14>;
	.reg .b64 	%fd<5>;
	// demoted variable
	.shared .align 4 .b8 _ZZ16computePiKernel3PjjE6inside[128];
	ld.param.u64 	%rd1, [_Z16computePiKernel3Pjj_param_0];
	ld.param.u32 	%rd2, [_Z16computePiKernel3Pjj_param_1];
	mov.u32 	%r1, %ctaid.x;
	mov.u32 	%r4, %ntid.x;
	mov.u32 	%r2, %tid.x;
	mad.lo.s32 	%r5, %r1, %r4, %r2;
	mov.u32 	%r6, %nctaid.x;
	mul.lo.s32 	%r7, %r4, %r6;
	cvt.u64.u32 	%rd3, %r7;
	div.u64 	%rd4, -1, %rd3;
	cvt.u64.u32 	%rd5, %r5;
	mad.lo.s64 	%rd6, %rd4, %rd5, %rd2;
	mad.lo.s64 	%rd7, %rd6, 1103515245, 12345;
	and.b64  	%rd8, %rd7, 2147483647;
	cvt.rn.f64.u64 	%fd1, %rd8;
	mul.f64 	%fd2, %fd1, 0d3E00000000000000;
	cvt.rn.f32.f64 	%f1, %fd2;
	mad.lo.s64 	%rd9, %rd6, 1217745895947410025, 13622895711870;
	and.b64  	%rd10, %rd9, 2147483647;
	cvt.rn.f64.u64 	%fd3, %rd10;
	mul.f64 	%fd4, %fd3, 0d3E00000000000000;
	cvt.rn.f32.f64 	%f2, %fd4;
	mul.f32 	%f3, %f2, %f2;
	fma.rn.f32 	%f4, %f1, %f1, %f3;
	sqrt.rn.f32 	%f5, %f4;
	setp.gtu.f32 	%p1, %f5, 0f3F800000;
	shl.b32 	%r8, %r2, 2;
	mov.u32 	%r9, _ZZ16computePiKernel3PjjE6inside;
	add.s32 	%r3, %r9, %r8;
	@%p1 bra 	$L__BB2_2;
	mov.b32 	%r10, 1;
	st.shared.u32 	[%r3], %r10;
	bra.uni 	$L__BB2_3;
$L__BB2_2:
	mov.b32 	%r11, 0;
	st.shared.u32 	[%r3], %r11;
$L__BB2_3:
	setp.gt.u32 	%p2, %r2, 15;
	@%p2 bra 	$L__BB2_6;
	ld.volatile.shared.u32 	%r12, [%r3];
	ld.volatile.shared.u32 	%r13, [%r3+64];
	add.s32 	%r14, %r13, %r12;
	st.volatile.shared.u32 	[%r3], %r14;
	ld.volatile.shared.u32 	%r15, [%r3];
	ld.volatile.shared.u32 	%r16, [%r3+32];
	add.s32 	%r17, %r16, %r15;
	st.volatile.shared.u32 	[%r3], %r17;
	ld.volatile.shared.u32 	%r18, [%r3];
	ld.volatile.shared.u32 	%r19, [%r3+16];
	add.s32 	%r20, %r19, %r18;
	st.volatile.shared.u32 	[%r3], %r20;
	ld.volatile.shared.u32 	%r21, [%r3];
	ld.volatile.shared.u32 	%r22, [%r3+8];
	add.s32 	%r23, %r22, %r21;
	st.volatile.shared.u32 	[%r3], %r23;
	ld.volatile.shared.u32 	%r24, [%r3];
	ld.volatile.shared.u32 	%r25, [%r3+4];
	add.s32 	%r26, %r25, %r24;
	st.volatile.shared.u32 	[%r3], %r26;
	setp.ne.s32 	%p3, %r2, 0;
	@%p3 bra 	$L__BB2_6;
	ld.shared.u32 	%r27, [_ZZ16computePiKernel3PjjE6inside];
	cvta.to.global.u64 	%rd11, %rd1;
	mul.wide.u32 	%rd12, %r1, 4;
	add.s64 	%rd13, %rd11, %rd12;
	st.global.u32 	[%rd13], %r27;
$L__BB2_6:
	ret;

}
	// .globl	_Z16computePiKernel4Pjjj
.visible .entry _Z16computePiKernel4Pjjj(
	.param .u64 .ptr .align 1 _Z16computePiKernel4Pjjj_param_0,
	.param .u32 _Z16computePiKernel4Pjjj_param_1,
	.param .u32 _Z16computePiKernel4Pjjj_param_2
)
{
	.reg .pred 	%p<17>;
	.reg .b32 	%r<57>;
	.reg .b32 	%f<26>;
	.reg .b64 	%rd<36>;
	.reg .b64 	%fd<21>;
	// demoted variable
	.shared .align 4 .b8 _ZZ16computePiKernel4PjjjE6inside[128];
	ld.param.u64 	%rd7, [_Z16computePiKernel4Pjjj_param_0];
	ld.param.u32 	%rd8, [_Z16computePiKernel4Pjjj_param_1];
	ld.param.u32 	%r17, [_Z16computePiKernel4Pjjj_param_2];
	mov.u32 	%r1, %ctaid.x;
	mov.u32 	%r18, %ntid.x;
	mov.u32 	%r2, %tid.x;
	mad.lo.s32 	%r19, %r1, %r18, %r2;
	mov.u32 	%r20, %nctaid.x;
	mul.lo.s32 	%r21, %r18, %r20;
	cvt.u64.u32 	%rd9, %r21;
	div.u64 	%rd10, -1, %rd9;
	cvt.u64.u32 	%rd11, %r19;
	mad.lo.s64 	%rd34, %rd10, %rd11, %rd8;
	shl.b32 	%r22, %r2, 2;
	mov.u32 	%r23, _ZZ16computePiKernel4PjjjE6inside;
	add.s32 	%r3, %r23, %r22;
	mov.b32 	%r24, 0;
	st.shared.u32 	[%r3], %r24;
	setp.eq.s32 	%p1, %r17, 0;
	@%p1 bra 	$L__BB3_11;
	and.b32  	%r4, %r17, 3;
	setp.lt.u32 	%p2, %r17, 4;
	mov.b32 	%r53, 0;
	@%p2 bra 	$L__BB3_6;
	and.b32  	%r27, %r17, -4;
	neg.s32 	%r51, %r27;
	mov.b32 	%r53, 0;
$L__BB3_3:
	mad.lo.s64 	%rd12, %rd34, 1103515245, 12345;
	and.b64  	%rd13, %rd12, 2147483647;
	cvt.rn.f64.u64 	%fd1, %rd13;
	mul.f64 	%fd2, %fd1, 0d3E00000000000000;
	cvt.rn.f32.f64 	%f1, %fd2;
	mad.lo.s64 	%rd14, %rd34, 1217745895947410025, 13622895711870;
	and.b64  	%rd15, %rd14, 2147483647;
	cvt.rn.f64.u64 	%fd3, %rd15;
	mul.f64 	%fd4, %fd3, 0d3E00000000000000;
	cvt.rn.f32.f64 	%f2, %fd4;
	mul.f32 	%f3, %f2, %f2;
	fma.rn.f32 	%f4, %f1, %f1, %f3;
	sqrt.rn.f32 	%f5, %f4;
	setp.le.f32 	%p3, %f5, 0f3F800000;
	selp.u32 	%r28, 1, 0, %p3;
	add.s32 	%r29, %r53, %r28;
	mad.lo.s64 	%rd16, %rd34, -1997021767415251787, -1023320979612096545;
	and.b64  	%rd17, %rd16, 2147483647;
	cvt.rn.f64.u64 	%fd5, %rd17;
	mul.f64 	%fd6, %fd5, 0d3E00000000000000;
	cvt.rn.f32.f64 	%f6, %fd6;
	mad.lo.s64 	%rd18, %rd34, 5174951733247770385, 9039786828775103532;
	and.b64  	%rd19, %rd18, 2147483647;
	cvt.rn.f64.u64 	%fd7, %rd19;
	mul.f64 	%fd8, %fd7, 0d3E00000000000000;
	cvt.rn.f32.f64 	%f7, %fd8;
	mul.f32 	%f8, %f7, %f7;
	fma.rn.f32 	%f9, %f6, %f6, %f8;
	sqrt.rn.f32 	%f10, %f9;
	setp.le.f32 	%p4, %f10, 0f3F800000;
	selp.u32 	%r30, 1, 0, %p4;
	add.s32 	%r31, %r29, %r30;
	or.pred  	%p5, %p3, %p4;
	mad.lo.s64 	%rd20, %rd34, 6072632179045779517, -5702537557386291467;
	and.b64  	%rd21, %rd20, 2147483647;
	cvt.rn.f64.u64 	%fd9, %rd21;
	mul.f64 	%fd10, %fd9, 0d3E00000000000000;
	cvt.rn.f32.f64 	%f11, %fd10;
	mad.lo.s64 	%rd22, %rd34, -2454103051924121607, -6626202792855921526;
	and.b64  	%rd23, %rd22, 2147483647;
	cvt.rn.f64.u64 	%fd11, %rd23;
	mul.f64 	%fd12, %fd11, 0d3E00000000000000;
	cvt.rn.f32.f64 	%f12, %fd12;
	mul.f32 	%f13, %f12, %f12;
	fma.rn.f32 	%f14, %f11, %f11, %f13;
	sqrt.rn.f32 	%f15, %f14;
	setp.le.f32 	%p6, %f15, 0f3F800000;
	selp.u32 	%r32, 1, 0, %p6;
	add.s32 	%r33, %r31, %r32;
	or.pred  	%p7, %p5, %p6;
	mad.lo.s64 	%rd24, %rd34, 6464723165237302021, 5472134308656145147;
	and.b64  	%rd25, %rd24, 2147483647;
	cvt.rn.f64.u64 	%fd13, %rd25;
	mul.f64 	%fd14, %fd13, 0d3E00000000000000;
	cvt.rn.f32.f64 	%f16, %fd14;
	mad.lo.s64 	%rd34, %rd34, -2148818962729803999, -6581997778080248040;
	and.b64  	%rd26, %rd34, 2147483647;
	cvt.rn.f64.u64 	%fd15, %rd26;
	mul.f64 	%fd16, %fd15, 0d3E00000000000000;
	cvt.rn.f32.f64 	%f17, %fd16;
	mul.f32 	%f18, %f17, %f17;
	fma.rn.f32 	%f19, %f16, %f16, %f18;
	sqrt.rn.f32 	%f20, %f19;
	setp.le.f32 	%p8, %f20, 0f3F800000;
	selp.u32 	%r34, 1, 0, %p8;
	add.s32 	%r53, %r33, %r34;
	or.pred  	%p9, %p7, %p8;
	not.pred 	%p10, %p9;
	@%p10 bra 	$L__BB3_5;
	st.shared.u32 	[%r3], %r53;
$L__BB3_5:
	add.s32 	%r51, %r51, 4;
	setp.ne.s32 	%p11, %r51, 0;
	@%p11 bra 	$L__BB3_3;
$L__BB3_6:
	setp.eq.s32 	%p12, %r4, 0;
	@%p12 bra 	$L__BB3_11;
	neg.s32 	%r54, %r4;
$L__BB3_8:
	.pragma "nounroll";
	mad.lo.s64 	%rd27, %rd34, 1103515245, 12345;
	and.b64  	%rd28, %rd27, 2147483647;
	cvt.rn.f64.u64 	%fd17, %rd28;
	mul.f64 	%fd18, %fd17, 0d3E00000000000000;
	cvt.rn.f32.f64 	%f21, %fd18;
	mad.lo.s64 	%rd34, %rd34, 1217745895947410025, 13622895711870;
	and.b64  	%rd29, %rd34, 2147483647;
	cvt.rn.f64.u64 	%fd19, %rd29;
	mul.f64 	%fd20, %fd19, 0d3E00000000000000;
	cvt.rn.f32.f64 	%f22, %fd20;
	mul.f32 	%f23, %f22, %f22;
	fma.rn.f32 	%f24, %f21, %f21, %f23;
	sqrt.rn.f32 	%f25, %f24;
	setp.gtu.f32 	%p13, %f25, 0f3F800000;
	@%p13 bra 	$L__BB3_10;
	add.s32 	%r53, %r53, 1;
	st.shared.u32 	[%r3], %r53;
$L__BB3_10:
	add.s32 	%r54, %r54, 1;
	setp.ne.s32 	%p14, %r54, 0;
	@%p14 bra 	$L__BB3_8;
$L__BB3_11:
	setp.gt.u32 	%p15, %r2, 15;
	@%p15 bra 	$L__BB3_14;
	ld.volatile.shared.u32 	%r35, [%r3];
	ld.volatile.shared.u32 	%r36, [%r3+64];
	add.s32 	%r37, %r36, %r35;
	st.volatile.shared.u32 	[%r3], %r37;
	ld.volatile.shared.u32 	%r38, [%r3];
	ld.volatile.shared.u32 	%r39, [%r3+32];
	add.s32 	%r40, %r39, %r38;
	st.volatile.shared.u32 	[%r3], %r40;
	ld.volatile.shared.u32 	%r41, [%r3];
	ld.volatile.shared.u32 	%r42, [%r3+16];
	add.s32 	%r43, %r42, %r41;
	st.volatile.shared.u32 	[%r3], %r43;
	ld.volatile.shared.u32 	%r44, [%r3];
	ld.volatile.shared.u32 	%r45, [%r3+8];
	add.s32 	%r46, %r45, %r44;
	st.volatile.shared.u32 	[%r3], %r46;
	ld.volatile.shared.u32 	%r47, [%r3];
	ld.volatile.shared.u32 	%r48, [%r3+4];
	add.s32 	%r49, %r48, %r47;
	st.volatile.shared.u32 	[%r3], %r49;
	setp.ne.s32 	%p16, %r2, 0;
	@%p16 bra 	$L__BB3_14;
	ld.shared.u32 	%r50, [_ZZ16computePiKernel4PjjjE6inside];
	cvta.to.global.u64 	%rd30, %rd7;
	mul.wide.u32 	%rd31, %r1, 4;
	add.s64 	%rd32, %rd30, %rd31;
	st.global.u32 	[%rd32], %r50;
$L__BB3_14:
	ret;

}
	// .globl	_Z16computePiKernel5Pjjj
.visible .entry _Z16computePiKernel5Pjjj(
	.param .u64 .ptr .align 1 _Z16computePiKernel5Pjjj_param_0,
	.param .u32 _Z16computePiKernel5Pjjj_param_1,
	.param .u32 _Z16computePiKernel5Pjjj_param_2
)
{
	.reg .pred 	%p<16>;
	.reg .b32 	%r<73>;
	.reg .b32 	%f<26>;
	.reg .b64 	%rd<36>;
	.reg .b64 	%fd<21>;

	ld.param.u64 	%rd7, [_Z16computePiKernel5Pjjj_param_0];
	ld.param.u32 	%rd8, [_Z16computePiKernel5Pjjj_param_1];
	ld.param.u32 	%r18, [_Z16computePiKernel5Pjjj_param_2];
	mov.u32 	%r1, %ctaid.x;
	mov.u32 	%r20, %ntid.x;
	mov.u32 	%r2, %tid.x;
	mad.lo.s32 	%r21, %r1, %r20, %r2;
	mov.u32 	%r22, %nctaid.x;
	mul.lo.s32 	%r23, %r20, %r22;
	cvt.u64.u32 	%rd9, %r23;
	div.u64 	%rd10, -1, %rd9;
	cvt.u64.u32 	%rd11, %r21;
	mad.lo.s64 	%rd34, %rd10, %rd11, %rd8;
	setp.eq.s32 	%p1, %r18, 0;
	mov.b32 	%r72, 0;
	@%p1 bra 	$L__BB4_7;
	and.b32  	%r3, %r18, 3;
	setp.lt.u32 	%p2, %r18, 4;
	mov.b32 	%r72, 0;
	@%p2 bra 	$L__BB4_4;
	and.b32  	%r27, %r18, -4;
	neg.s32 	%r66, %r27;
	mov.b32 	%r72, 0;
$L__BB4_3:
	mad.lo.s64 	%rd12, %rd34, 1103515245, 12345;
	and.b64  	%rd13, %rd12, 2147483647;
	cvt.rn.f64.u64 	%fd1, %rd13;
	mul.f64 	%fd2, %fd1, 0d3E00000000000000;
	cvt.rn.f32.f64 	%f1, %fd2;
	mad.lo.s64 	%rd14, %rd34, 1217745895947410025, 13622895711870;
	and.b64  	%rd15, %rd14, 2147483647;
	cvt.rn.f64.u64 	%fd3, %rd15;
	mul.f64 	%fd4, %fd3, 0d3E00000000000000;
	cvt.rn.f32.f64 	%f2, %fd4;
	mul.f32 	%f3, %f2, %f2;
	fma.rn.f32 	%f4, %f1, %f1, %f3;
	sqrt.rn.f32 	%f5, %f4;
	setp.le.f32 	%p3, %f5, 0f3F800000;
	selp.u32 	%r28, 1, 0, %p3;
	add.s32 	%r29, %r72, %r28;
	mad.lo.s64 	%rd16, %rd34, -1997021767415251787, -1023320979612096545;
	and.b64  	%rd17, %rd16, 2147483647;
	cvt.rn.f64.u64 	%fd5, %rd17;
	mul.f64 	%fd6, %fd5, 0d3E00000000000000;
	cvt.rn.f32.f64 	%f6, %fd6;
	mad.lo.s64 	%rd18, %rd34, 5174951733247770385, 9039786828775103532;
	and.b64  	%rd19, %rd18, 2147483647;
	cvt.rn.f64.u64 	%fd7, %rd19;
	mul.f64 	%fd8, %fd7, 0d3E00000000000000;
	cvt.rn.f32.f64 	%f7, %fd8;
	mul.f32 	%f8, %f7, %f7;
	fma.rn.f32 	%f9, %f6, %f6, %f8;
	sqrt.rn.f32 	%f10, %f9;
	setp.le.f32 	%p4, %f10, 0f3F800000;
	selp.u32 	%r30, 1, 0, %p4;
	add.s32 	%r31, %r29, %r30;
	mad.lo.s64 	%rd20, %rd34, 6072632179045779517, -5702537557386291467;
	and.b64  	%rd21, %rd20, 2147483647;
	cvt.rn.f64.u64 	%fd9, %rd21;
	mul.f64 	%fd10, %fd9, 0d3E00000000000000;
	cvt.rn.f32.f64 	%f11, %fd10;
	mad.lo.s64 	%rd22, %rd34, -2454103051924121607, -6626202792855921526;
	and.b64  	%rd23, %rd22, 2147483647;
	cvt.rn.f64.u64 	%fd11, %rd23;
	mul.f64 	%fd12, %fd11, 0d3E00000000000000;
	cvt.rn.f32.f64 	%f12, %fd12;
	mul.f32 	%f13, %f12, %f12;
	fma.rn.f32 	%f14, %f11, %f11, %f13;
	sqrt.rn.f32 	%f15, %f14;
	setp.le.f32 	%p5, %f15, 0f3F800000;
	selp.u32 	%r32, 1, 0, %p5;
	add.s32 	%r33, %r31, %r32;
	mad.lo.s64 	%rd24, %rd34, 6464723165237302021, 5472134308656145147;
	and.b64  	%rd25, %rd24, 2147483647;
	cvt.rn.f64.u64 	%fd13, %rd25;
	mul.f64 	%fd14, %fd13, 0d3E00000000000000;
	cvt.rn.f32.f64 	%f16, %fd14;
	mad.lo.s64 	%rd34, %rd34, -2148818962729803999, -6581997778080248040;
	and.b64  	%rd26, %rd34, 2147483647;
	cvt.rn.f64.u64 	%fd15, %rd26;
	mul.f64 	%fd16, %fd15, 0d3E00000000000000;
	cvt.rn.f32.f64 	%f17, %fd16;
	mul.f32 	%f18, %f17, %f17;
	fma.rn.f32 	%f19, %f16, %f16, %f18;
	sqrt.rn.f32 	%f20, %f19;
	setp.le.f32 	%p6, %f20, 0f3F800000;
	selp.u32 	%r34, 1, 0, %p6;
	add.s32 	%r72, %r33, %r34;
	add.s32 	%r66, %r66, 4;
	setp.ne.s32 	%p7, %r66, 0;
	@%p7 bra 	$L__BB4_3;
$L__BB4_4:
	setp.eq.s32 	%p8, %r3, 0;
	@%p8 bra 	$L__BB4_7;
	neg.s32 	%r70, %r3;
$L__BB4_6:
	.pragma "nounroll";
	mad.lo.s64 	%rd27, %rd34, 1103515245, 12345;
	and.b64  	%rd28, %rd27, 2147483647;
	cvt.rn.f64.u64 	%fd17, %rd28;
	mul.f64 	%fd18, %fd17, 0d3E00000000000000;
	cvt.rn.f32.f64 	%f21, %fd18;
	mad.lo.s64 	%rd34, %rd34, 1217745895947410025, 13622895711870;
	and.b64  	%rd29, %rd34, 2147483647;
	cvt.rn.f64.u64 	%fd19, %rd29;
	mul.f64 	%fd20, %fd19, 0d3E00000000000000;
	cvt.rn.f32.f64 	%f22, %fd20;
	mul.f32 	%f23, %f22, %f22;
	fma.rn.f32 	%f24, %f21, %f21, %f23;
	sqrt.rn.f32 	%f25, %f24;
	setp.le.f32 	%p9, %f25, 0f3F800000;
	selp.u32 	%r35, 1, 0, %p9;
	add.s32 	%r72, %r72, %r35;
	add.s32 	%r70, %r70, 1;
	setp.ne.s32 	%p10, %r70, 0;
	@%p10 bra 	$L__BB4_6;
$L__BB4_7:
	shl.b32 	%r36, %r2, 2;
	mov.u32 	%r37, inside;
	add.s32 	%r17, %r37, %r36;
	st.shared.u32 	[%r17], %r72;
	bar.sync 	0;
	setp.gt.u32 	%p11, %r2, 255;
	@%p11 bra 	$L__BB4_9;
	ld.shared.u32 	%r38, [%r17];
	ld.shared.u32 	%r39, [%r17+1024];
	add.s32 	%r40, %r39, %r38;
	st.shared.u32 	[%r17], %r40;
$L__BB4_9:
	bar.sync 	0;
	setp.gt.u32 	%p12, %r2, 127;
	@%p12 bra 	$L__BB4_11;
	ld.shared.u32 	%r41, [%r17];
	ld.shared.u32 	%r42, [%r17+512];
	add.s32 	%r43, %r42, %r41;
	st.shared.u32 	[%r17], %r43;
$L__BB4_11:
	bar.sync 	0;
	setp.gt.u32 	%p13, %r2, 63;
	@%p13 bra 	$L__BB4_13;
	ld.shared.u32 	%r44, [%r17];
	ld.shared.u32 	%r45, [%r17+256];
	add.s32 	%r46, %r45, %r44;
	st.shared.u32 	[%r17], %r46;
$L__BB4_13:
	bar.sync 	0;
	setp.gt.u32 	%p14, %r2, 31;
	@%p14 bra 	$L__BB4_16;
	ld.volatile.shared.u32 	%r47, [%r17];
	ld.volatile.shared.u32 	%r48, [%r17+128];
	add.s32 	%r49, %r48, %r47;
	st.volatile.shared.u32 	[%r17], %r49;
	ld.volatile.shared.u32 	%r50, [%r17];
	ld.volatile.shared.u32 	%r51, [%r17+64];
	add.s32 	%r52, %r51, %r50;
	st.volatile.shared.u32 	[%r17], %r52;
	ld.volatile.shared.u32 	%r53, [%r17];
	ld.volatile.shared.u32 	%r54, [%r17+32];
	add.s32 	%r55, %r54, %r53;
	st.volatile.shared.u32 	[%r17], %r55;
	ld.volatile.shared.u32 	%r56, [%r17];
	ld.volatile.shared.u32 	%r57, [%r17+16];
	add.s32 	%r58, %r57, %r56;
	st.volatile.shared.u32 	[%r17], %r58;
	ld.volatile.shared.u32 	%r59, [%r17];
	ld.volatile.shared.u32 	%r60, [%r17+8];
	add.s32 	%r61, %r60, %r59;
	st.volatile.shared.u32 	[%r17], %r61;
	ld.volatile.shared.u32 	%r62, [%r17];
	ld.volatile.shared.u32 	%r63, [%r17+4];
	add.s32 	%r64, %r63, %r62;
	st.volatile.shared.u32 	[%r17], %r64;
	setp.ne.s32 	%p15, %r2, 0;
	@%p15 bra 	$L__BB4_16;
	ld.shared.u32 	%r65, [inside];
	cvta.to.global.u64 	%rd30, %rd7;
	mul.wide.u32 	%rd31, %r1, 4;
	add.s64 	%rd32, %rd30, %rd31;
	st.global.u32 	[%rd32], %r65;
$L__BB4_16:
	ret;

}


// ===== COMPILED SASS (sm_100) =====

	.target	sm_100

	.elftype	@"ET_EXEC"


//--------------------- .note.nv.tkinfo           --------------------------
	.section	.note.nv.tkinfo,"",@"SHT_NOTE"
	.sectionflags	@"SHF_NOTE_NV_TKINFO"
	.tkinfo
        /*0018*/ 	.word	0x00000002
        /*0030*/ 	.string	""
        /*0030*/ 	.string	"ptxas"
        /*0030*/ 	.string	"Cuda compilation tools, release 13.0, V13.0.88"
        /*0030*/ 	.string	"Build cuda_13.0.r13.0/compiler.36424714_0"
        /*0030*/ 	.string	"-arch sm_100 -m 64 "



//--------------------- .note.nv.cuinfo           --------------------------
	.section	.note.nv.cuinfo,"",@"SHT_NOTE"
	.sectionflags	@"SHF_NOTE_NV_CUINFO"
        /*0018*/ 	.short	0x0002
        /*001a*/ 	.short	0x0064
        /*001c*/ 	.short	0x0082
	.zero		2


//--------------------- .nv.info                  --------------------------
	.section	.nv.info,"",@"SHT_CUDA_INFO"
	.align	4


	//----- nvinfo : EIATTR_REGCOUNT
	.align		4
        /*0000*/ 	.byte	0x04, 0x2f
        /*0002*/ 	.short	(.L_1 - .L_0)
	.align		4
.L_0:
        /*0004*/ 	.word	index@(_Z16computePiKernel1Pjj)
        /*0008*/ 	.word	0x0000000e


	//----- nvinfo : EIATTR_FRAME_SIZE
	.align		4
.L_1:
        /*000c*/ 	.byte	0x04, 0x11
        /*000e*/ 	.short	(.L_3 - .L_2)
	.align		4
.L_2:
        /*0010*/ 	.word	index@($__internal_9_$__cuda_sm20_sqrt_rn_f32_slowpath)
        /*0014*/ 	.word	0x00000000


	//----- nvinfo : EIATTR_FRAME_SIZE
	.align		4
.L_3:
        /*0018*/ 	.byte	0x04, 0x11
        /*001a*/ 	.short	(.L_5 - .L_4)
	.align		4
.L_4:
        /*001c*/ 	.word	index@($__internal_8_$__cuda_sm20_div_u64)
        /*0020*/ 	.word	0x00000000


	//----- nvinfo : EIATTR_FRAME_SIZE
	.align		4
.L_5:
        /*0024*/ 	.byte	0x04, 0x11
        /*0026*/ 	.short	(.L_7 - .L_6)
	.align		4
.L_6:
        /*0028*/ 	.word	index@(_Z16computePiKernel1Pjj)
        /*002c*/ 	.word	0x00000000


	//----- nvinfo : EIATTR_REGCOUNT
	.align		4
.L_7:
        /*0030*/ 	.byte	0x04, 0x2f
        /*0032*/ 	.short	(.L_9 - .L_8)
	.align		4
.L_8:
        /*0034*/ 	.word	index@(_Z16computePiKernel2Pjj)
        /*0038*/ 	.word	0x00000010


	//----- nvinfo : EIATTR_FRAME_SIZE
	.align		4
.L_9:
        /*003c*/ 	.byte	0x04, 0x11
        /*003e*/ 	.short	(.L_11 - .L_10)
	.align		4
.L_10:
        /*0040*/ 	.word	index@($__internal_7_$__cuda_sm20_sqrt_rn_f32_slowpath)
        /*0044*/ 	.word	0x00000000


	//----- nvinfo : EIATTR_FRAME_SIZE
	.align		4
.L_11:
        /*0048*/ 	.byte	0x04, 0x11
        /*004a*/ 	.short	(.L_13 - .L_12)
	.align		4
.L_12:
        /*004c*/ 	.word	index@($__internal_6_$__cuda_sm20_div_u64)
        /*0050*/ 	.word	0x00000000


	//----- nvinfo : EIATTR_FRAME_SIZE
	.align		4
.L_13:
        /*0054*/ 	.byte	0x04, 0x11
        /*0056*/ 	.short	(.L_15 - .L_14)
	.align		4
.L_14:
        /*0058*/ 	.word	index@(_Z16computePiKernel2Pjj)
        /*005c*/ 	.word	0x00000000


	//----- nvinfo : EIATTR_REGCOUNT
	.align		4
.L_15:
        /*0060*/ 	.byte	0x04, 0x2f
        /*0062*/ 	.short	(.L_17 - .L_16)
	.align		4
.L_16:
        /*0064*/ 	.word	index@(_Z16computePiKernel3Pjj)
        /*0068*/ 	.word	0x00000012


	//----- nvinfo : EIATTR_FRAME_SIZE
	.align		4
.L_17:
        /*006c*/ 	.byte	0x04, 0x11
        /*006e*/ 	.short	(.L_19 - .L_18)
	.align		4
.L_18:
        /*0070*/ 	.word	index@($__internal_5_$__cuda_sm20_sqrt_rn_f32_slowpath)
        /*0074*/ 	.word	0x00000000


	//----- nvinfo : EIATTR_FRAME_SIZE
	.align		4
.L_19:
        /*0078*/ 	.byte	0x04, 0x11
        /*007a*/ 	.short	(.L_21 - .L_20)
	.align		4
.L_20:
        /*007c*/ 	.word	index@($__internal_4_$__cuda_sm20_div_u64)
        /*0080*/ 	.word	0x00000000


	//----- nvinfo : EIATTR_FRAME_SIZE
	.align		4
.L_21:
        /*0084*/ 	.byte	0x04, 0x11
        /*0086*/ 	.short	(.L_23 - .L_22)
	.align		4
.L_22:
        /*0088*/ 	.word	index@(_Z16computePiKernel3Pjj)
        /*008c*/ 	.word	0x00000000


	//----- nvinfo : EIATTR_REGCOUNT
	.align		4
.L_23:
        /*0090*/ 	.byte	0x04, 0x2f
        /*0092*/ 	.short	(.L_25 - .L_24)
	.align		4
.L_24:
        /*0094*/ 	.word	index@(_Z16computePiKernel4Pjjj)
        /*0098*/ 	.word	0x00000014


	//----- nvinfo : EIATTR_FRAME_SIZE
	.align		4
.L_25:
        /*009c*/ 	.byte	0x04, 0x11
        /*009e*/ 	.short	(.L_27 - .L_26)
	.align		4
.L_26:
        /*00a0*/ 	.word	index@($__internal_3_$__cuda_sm20_sqrt_rn_f32_slowpath)
        /*00a4*/ 	.word	0x00000000


	//----- nvinfo : EIATTR_FRAME_SIZE
	.align		4
.L_27:
        /*00a8*/ 	.byte	0x04, 0x11
        /*00aa*/ 	.short	(.L_29 - .L_28)
	.align		4
.L_28:
        /*00ac*/ 	.word	index@($__internal_2_$__cuda_sm20_div_u64)
        /*00b0*/ 	.word	0x00000000


	//----- nvinfo : EIATTR_FRAME_SIZE
	.align		4
.L_29:
        /*00b4*/ 	.byte	0x04, 0x11
        /*00b6*/ 	.short	(.L_31 - .L_30)
	.align		4
.L_30:
        /*00b8*/ 	.word	index@(_Z16computePiKernel4Pjjj)
        /*00bc*/ 	.word	0x00000000


	//----- nvinfo : EIATTR_REGCOUNT
	.align		4
.L_31:
        /*00c0*/ 	.byte	0x04, 0x2f
        /*00c2*/ 	.short	(.L_33 - .L_32)
	.align		4
.L_32:
        /*00c4*/ 	.word	index@(_Z16computePiKernel5Pjjj)
        /*00c8*/ 	.word	0x00000012


	//----- nvinfo : EIATTR_FRAME_SIZE
	.align		4
.L_33:
        /*00cc*/ 	.byte	0x04, 0x11
        /*00ce*/ 	.short	(.L_35 - .L_34)
	.align		4
.L_34:
        /*00d0*/ 	.word	index@($__internal_1_$__cuda_sm20_sqrt_rn_f32_slowpath)
        /*00d4*/ 	.word	0x00000000


	//----- nvinfo : EIATTR_FRAME_SIZE
	.align		4
.L_35:
        /*00d8*/ 	.byte	0x04, 0x11
        /*00da*/ 	.short	(.L_37 - .L_36)
	.align		4
.L_36:
        /*00dc*/ 	.word	index@($__internal_0_$__cuda_sm20_div_u64)
        /*00e0*/ 	.word	0x00000000


	//----- nvinfo : EIATTR_FRAME_SIZE
	.align		4
.L_37:
        /*00e4*/ 	.byte	0x04, 0x11
        /*00e6*/ 	.short	(.L_39 - .L_38)
	.align		4
.L_38:
        /*00e8*/ 	.word	index@(_Z16computePiKernel5Pjjj)
        /*00ec*/ 	.word	0x00000000


	//----- nvinfo : EIATTR_MIN_STACK_SIZE
	.align		4
.L_39:
        /*00f0*/ 	.byte	0x04, 0x12
        /*00f2*/ 	.short	(.L_41 - .L_40)
	.align		4
.L_40:
        /*00f4*/ 	.word	index@(_Z16computePiKernel5Pjjj)
        /*00f8*/ 	.word	0x00000000


	//----- nvinfo : EIATTR_MIN_STACK_SIZE
	.align		4
.L_41:
        /*00fc*/ 	.byte	0x04, 0x12
        /*00fe*/ 	.short	(.L_43 - .L_42)
	.align		4
.L_42:
        /*0100*/ 	.word	index@(_Z16computePiKernel4Pjjj)
        /*0104*/ 	.word	0x00000000


	//----- nvinfo : EIATTR_MIN_STACK_SIZE
	.align		4
.L_43:
        /*0108*/ 	.byte	0x04, 0x12
        /*010a*/ 	.short	(.L_45 - .L_44)
	.align		4
.L_44:
        /*010c*/ 	.word	index@(_Z16computePiKernel3Pjj)
        /*0110*/ 	.word	0x00000000


	//----- nvinfo : EIATTR_MIN_STACK_SIZE
	.align		4
.L_45:
        /*0114*/ 	.byte	0x04, 0x12
        /*0116*/ 	.short	(.L_47 - .L_46)
	.align		4
.L_46:
        /*0118*/ 	.word	index@(_Z16computePiKernel2Pjj)
        /*011c*/ 	.word	0x00000000


	//----- nvinfo : EIATTR_MIN_STACK_SIZE
	.align		4
.L_47:
        /*0120*/ 	.byte	0x04, 0x12
        /*0122*/ 	.short	(.L_49 - .L_48)
	.align		4
.L_48:
        /*0124*/ 	.word	index@(_Z16computePiKernel1Pjj)
        /*0128*/ 	.word	0x00000000
.L_49:


//--------------------- .nv.compat                --------------------------
	.section	.nv.compat,"",@"SHT_CUDA_COMPAT_INFO"
	.align	4
        /*0000*/ 	.byte	0x02, 0x09, 0x00, 0x00, 0x02, 0x02, 0x01, 0x00, 0x02, 0x05, 0x05, 0x00, 0x03, 0x07, 0x01, 0x01
        /*0010*/ 	.byte	0x02, 0x03, 0x00, 0x00, 0x02, 0x06, 0x01, 0x00, 0x04, 0x0b, 0x08, 0x00, 0x01, 0x00, 0x00, 0x00
        /*0020*/ 	.byte	0x00, 0x00, 0x00, 0x00


//--------------------- .nv.info._Z16computePiKernel5Pjjj --------------------------
	.section	.nv.info._Z16computePiKernel5Pjjj,"",@"SHT_CUDA_INFO"
	.sectionflags	@""
	.align	4


	//----- nvinfo : EIATTR_CUDA_API_VERSION
	.align		4
        /*0000*/ 	.byte	0x04, 0x37
        /*0002*/ 	.short	(.L_51 - .L_50)
.L_50:
        /*0004*/ 	.word	0x00000082


	//----- nvinfo : EIATTR_KPARAM_INFO
	.align		4
.L_51:
        /*0008*/ 	.byte	0x04, 0x17
        /*000a*/ 	.short	(.L_53 - .L_52)
.L_52:
        /*000c*/ 	.word	0x00000000
        /*0010*/ 	.short	0x0002
        /*0012*/ 	.short	0x000c
        /*0014*/ 	.byte	0x00, 0xf0, 0x11, 0x00


	//----- nvinfo : EIATTR_KPARAM_INFO
	.align		4
.L_53:
        /*0018*/ 	.byte	0x04, 0x17
        /*001a*/ 	.short	(.L_55 - .L_54)
.L_54:
        /*001c*/ 	.word	0x00000000
        /*0020*/ 	.short	0x0001
        /*0022*/ 	.short	0x0008
        /*0024*/ 	.byte	0x00, 0xf0, 0x11, 0x00


	//----- nvinfo : EIATTR_KPARAM_INFO
	.align		4
.L_55:
        /*0028*/ 	.byte	0x04, 0x17
        /*002a*/ 	.short	(.L_57 - .L_56)
.L_56:
        /*002c*/ 	.word	0x00000000
        /*0030*/ 	.short	0x0000
        /*0032*/ 	.short	0x0000
        /*0034*/ 	.byte	0x00, 0xf5, 0x21, 0x00


	//----- nvinfo : EIATTR_SPARSE_MMA_MASK
	.align		4
.L_57:
        /*0038*/ 	.byte	0x03, 0x50
        /*003a*/ 	.short	0x0000


	//----- nvinfo : EIATTR_MAXREG_COUNT
	.align		4
        /*003c*/ 	.byte	0x03, 0x1b
        /*003e*/ 	.short	0x00ff


	//----- nvinfo : EIATTR_NUM_BARRIERS
	.align		4
        /*0040*/ 	.byte	0x02, 0x4c
        /*0042*/ 	.byte	0x01
	.zero		1


	//----- nvinfo : EIATTR_MERCURY_ISA_VERSION
	.align		4
        /*0044*/ 	.byte	0x03, 0x5f
        /*0046*/ 	.short	0x0101


	//----- nvinfo : EIATTR_VRC_CTA_INIT_COUNT
	.align		4
        /*0048*/ 	.byte	0x02, 0x4a
	.zero		1
	.zero		1


	//----- nvinfo : EIATTR_EXIT_INSTR_OFFSETS
	.align		4
        /*004c*/ 	.byte	0x04, 0x1c
        /*004e*/ 	.short	(.L_59 - .L_58)


	//   ....[0]....
.L_58:
        /*0050*/ 	.word	0x00000e10


	//   ....[1]....
        /*0054*/ 	.word	0x00000fb0


	//   ....[2]....
        /*0058*/ 	.word	0x00001010


	//----- nvinfo : EIATTR_CRS_STACK_SIZE
	.align		4
.L_59:
        /*005c*/ 	.byte	0x04, 0x1e
        /*005e*/ 	.short	(.L_61 - .L_60)
.L_60:
        /*0060*/ 	.word	0x00000000


	//----- nvinfo : EIATTR_CBANK_PARAM_SIZE
	.align		4
.L_61:
        /*0064*/ 	.byte	0x03, 0x19
        /*0066*/ 	.short	0x0010


	//----- nvinfo : EIATTR_PARAM_CBANK
	.align		4
        /*0068*/ 	.byte	0x04, 0x0a
        /*006a*/ 	.short	(.L_63 - .L_62)
	.align		4
.L_62:
        /*006c*/ 	.word	index@(.nv.constant0._Z16computePiKernel5Pjjj)
        /*0070*/ 	.short	0x0380
        /*0072*/ 	.short	0x0010


	//----- nvinfo : EIATTR_SW_WAR
	.align		4
.L_63:
        /*0074*/ 	.byte	0x04, 0x36
        /*0076*/ 	.short	(.L_65 - .L_64)
.L_64:
        /*0078*/ 	.word	0x00000008
.L_65:


//--------------------- .nv.info._Z16computePiKernel4Pjjj --------------------------
	.section	.nv.info._Z16computePiKernel4Pjjj,"",@"SHT_CUDA_INFO"
	.sectionflags	@""
	.align	4


	//----- nvinfo : EIATTR_CUDA_API_VERSION
	.align		4
        /*0000*/ 	.byte	0x04, 0x37
        /*0002*/ 	.short	(.L_67 - .L_66)
.L_66:
        /*0004*/ 	.word	0x00000082


	//----- nvinfo : EIATTR_KPARAM_INFO
	.align		4
.L_67:
        /*0008*/ 	.byte	0x04, 0x17
        /*000a*/ 	.short	(.L_69 - .L_68)
.L_68:
        /*000c*/ 	.word	0x00000000
        /*0010*/ 	.short	0x0002
        /*0012*/ 	.short	0x000c
        /*0014*/ 	.byte	0x00, 0xf0, 0x11, 0x00


	//----- nvinfo : EIATTR_KPARAM_INFO
	.align		4
.L_69:
        /*0018*/ 	.byte	0x04, 0x17
        /*001a*/ 	.short	(.L_71 - .L_70)
.L_70:
        /*001c*/ 	.word	0x00000000
        /*0020*/ 	.short	0x0001
        /*0022*/ 	.short	0x0008
        /*0024*/ 	.byte	0x00, 0xf0, 0x11, 0x00


	//----- nvinfo : EIATTR_KPARAM_INFO
	.align		4
.L_71:
        /*0028*/ 	.byte	0x04, 0x17
        /*002a*/ 	.short	(.L_73 - .L_72)
.L_72:
        /*002c*/ 	.word	0x00000000
        /*0030*/ 	.short	0x0000
        /*0032*/ 	.short	0x0000
        /*0034*/ 	.byte	0x00, 0xf5, 0x21, 0x00


	//----- nvinfo : EIATTR_SPARSE_MMA_MASK
	.align		4
.L_73:
        /*0038*/ 	.byte	0x03, 0x50
        /*003a*/ 	.short	0x0000


	//----- nvinfo : EIATTR_MAXREG_COUNT
	.align		4
        /*003c*/ 	.byte	0x03, 0x1b
        /*003e*/ 	.short	0x00ff


	//----- nvinfo : EIATTR_MERCURY_ISA_VERSION
	.align		4
        /*0040*/ 	.byte	0x03, 0x5f
        /*0042*/ 	.short	0x0101


	//----- nvinfo : EIATTR_VRC_CTA_INIT_COUNT
	.align		4
        /*0044*/ 	.byte	0x02, 0x4a
	.zero		1
	.zero		1


	//----- nvinfo : EIATTR_EXIT_INSTR_OFFSETS
	.align		4
        /*0048*/ 	.byte	0x04, 0x1c
        /*004a*/ 	.short	(.L_75 - .L_74)


	//   ....[0]....
.L_74:
        /*004c*/ 	.word	0x00000d10


	//   ....[1]....
        /*0050*/ 	.word	0x00000e70


	//   ....[2]....
        /*0054*/ 	.word	0x00000f00


	//----- nvinfo : EIATTR_CRS_STACK_SIZE
	.align		4
.L_75:
        /*0058*/ 	.byte	0x04, 0x1e
        /*005a*/ 	.short	(.L_77 - .L_76)
.L_76:
        /*005c*/ 	.word	0x00000000


	//----- nvinfo : EIATTR_CBANK_PARAM_SIZE
	.align		4
.L_77:
        /*0060*/ 	.byte	0x03, 0x19
        /*0062*/ 	.short	0x0010


	//----- nvinfo : EIATTR_PARAM_CBANK
	.align		4
        /*0064*/ 	.byte	0x04, 0x0a
        /*0066*/ 	.short	(.L_79 - .L_78)
	.align		4
.L_78:
        /*0068*/ 	.word	index@(.nv.constant0._Z16computePiKernel4Pjjj)
        /*006c*/ 	.short	0x0380
        /*006e*/ 	.short	0x0010


	//----- nvinfo : EIATTR_SW_WAR
	.align		4
.L_79:
        /*0070*/ 	.byte	0x04, 0x36
        /*0072*/ 	.short	(.L_81 - .L_80)
.L_80:
        /*0074*/ 	.word	0x00000008
.L_81:


//--------------------- .nv.info._Z16computePiKernel3Pjj --------------------------
	.section	.nv.info._Z16computePiKernel3Pjj,"",@"SHT_CUDA_INFO"
	.sectionflags	@""
	.align	4


	//----- nvinfo : EIATTR_CUDA_API_VERSION
	.align		4
        /*0000*/ 	.byte	0x04, 0x37
        /*0002*/ 	.short	(.L_83 - .L_82)
.L_82:
        /*0004*/ 	.word	0x00000082


	//----- nvinfo : EIATTR_KPARAM_INFO
	.align		4
.L_83:
        /*0008*/ 	.byte	0x04, 0x17
        /*000a*/ 	.short	(.L_85 - .L_84)
.L_84:
        /*000c*/ 	.word	0x00000000
        /*0010*/ 	.short	0x0001
        /*0012*/ 	.short	0x0008
        /*0014*/ 	.byte	0x00, 0xf0, 0x11, 0x00


	//----- nvinfo : EIATTR_KPARAM_INFO
	.align		4
.L_85:
        /*0018*/ 	.byte	0x04, 0x17
        /*001a*/ 	.short	(.L_87 - .L_86)
.L_86:
        /*001c*/ 	.word	0x00000000
        /*0020*/ 	.short	0x0000
        /*0022*/ 	.short	0x0000
        /*0024*/ 	.byte	0x00, 0xf5, 0x21, 0x00


	//----- nvinfo : EIATTR_SPARSE_MMA_MASK
	.align		4
.L_87:
        /*0028*/ 	.byte	0x03, 0x50
        /*002a*/ 	.short	0x0000


	//----- nvinfo : EIATTR_MAXREG_COUNT
	.align		4
        /*002c*/ 	.byte	0x03, 0x1b
        /*002e*/ 	.short	0x00ff


	//----- nvinfo : EIATTR_MERCURY_ISA_VERSION
	.align		4
        /*0030*/ 	.byte	0x03, 0x5f
        /*0032*/ 	.short	0x0101


	//----- nvinfo : EIATTR_VRC_CTA_INIT_COUNT
	.align		4
        /*0034*/ 	.byte	0x02, 0x4a
	.zero		1
	.zero		1


	//----- nvinfo : EIATTR_EXIT_INSTR_OFFSETS
	.align		4
        /*0038*/ 	.byte	0x04, 0x1c
        /*003a*/ 	.short	(.L_89 - .L_88)


	//   ....[0]....
.L_88:
        /*003c*/ 	.word	0x00000330


	//   ....[1]....
        /*0040*/ 	.word	0x00000490


	//   ....[2]....
        /*0044*/ 	.word	0x000004f0


	//----- nvinfo : EIATTR_CRS_STACK_SIZE
	.align		4
.L_89:
        /*0048*/ 	.byte	0x04, 0x1e
        /*004a*/ 	.short	(.L_91 - .L_90)
.L_90:
        /*004c*/ 	.word	0x00000000


	//----- nvinfo : EIATTR_CBANK_PARAM_SIZE
	.align		4
.L_91:
        /*0050*/ 	.byte	0x03, 0x19
        /*0052*/ 	.short	0x000c


	//----- nvinfo : EIATTR_PARAM_CBANK
	.align		4
        /*0054*/ 	.byte	0x04, 0x0a
        /*0056*/ 	.short	(.L_93 - .L_92)
	.align		4
.L_92:
        /*0058*/ 	.word	index@(.nv.constant0._Z16computePiKernel3Pjj)
        /*005c*/ 	.short	0x0380
        /*005e*/ 	.short	0x000c


	//----- nvinfo : EIATTR_SW_WAR
	.align		4
.L_93:
        /*0060*/ 	.byte	0x04, 0x36
        /*0062*/ 	.short	(.L_95 - .L_94)
.L_94:
        /*0064*/ 	.word	0x00000008
.L_95:


//--------------------- .nv.info._Z16computePiKernel2Pjj --------------------------
	.section	.nv.info._Z16computePiKernel2Pjj,"",@"SHT_CUDA_INFO"
	.sectionflags	@""
	.align	4


	//----- nvinfo : EIATTR_CUDA_API_VERSION
	.align		4
        /*0000*/ 	.byte	0x04, 0x37
        /*0002*/ 	.short	(.L_97 - .L_96)
.L_96:
        /*0004*/ 	.word	0x00000082


	//----- nvinfo : EIATTR_KPARAM_INFO
	.align		4
.L_97:
        /*0008*/ 	.byte	0x04, 0x17
        /*000a*/ 	.short	(.L_99 - .L_98)
.L_98:
        /*000c*/ 	.word	0x00000000
        /*0010*/ 	.short	0x0001
        /*0012*/ 	.short	0x0008
        /*0014*/ 	.byte	0x00, 0xf0, 0x11, 0x00


	//----- nvinfo : EIATTR_KPARAM_INFO
	.align		4
.L_99:
        /*0018*/ 	.byte	0x04, 0x17
        /*001a*/ 	.short	(.L_101 - .L_100)
.L_100:
        /*001c*/ 	.word	0x00000000
        /*0020*/ 	.short	0x0000
        /*0022*/ 	.short	0x0000
        /*0024*/ 	.byte	0x00, 0xf5, 0x21, 0x00


	//----- nvinfo : EIATTR_SPARSE_MMA_MASK
	.align		4
.L_101:
        /*0028*/ 	.byte	0x03, 0x50
        /*002a*/ 	.short	0x0000


	//----- nvinfo : EIATTR_MAXREG_COUNT
	.align		4
        /*002c*/ 	.byte	0x03, 0x1b
        /*002e*/ 	.short	0x00ff


	//----- nvinfo : EIATTR_MERCURY_ISA_VERSION
	.align		4
        /*0030*/ 	.byte	0x03, 0x5f
        /*0032*/ 	.short	0x0101


	//----- nvinfo : EIATTR_VRC_CTA_INIT_COUNT
	.align		4
        /*0034*/ 	.byte	0x02, 0x4a
	.zero		1
	.zero		1


	//----- nvinfo : EIATTR_EXIT_INSTR_OFFSETS
	.align		4
        /*0038*/ 	.byte	0x04, 0x1c
        /*003a*/ 	.short	(.L_103 - .L_102)


	//   ....[0]....
.L_102:
        /*003c*/ 	.word	0x00000320


	//   ....[1]....
        /*0040*/ 	.word	0x00000370


	//----- nvinfo : EIATTR_CRS_STACK_SIZE
	.align		4
.L_103:
        /*0044*/ 	.byte	0x04, 0x1e
        /*0046*/ 	.short	(.L_105 - .L_104)
.L_104:
        /*0048*/ 	.word	0x00000000


	//----- nvinfo : EIATTR_CBANK_PARAM_SIZE
	.align		4
.L_105:
        /*004c*/ 	.byte	0x03, 0x19
        /*004e*/ 	.short	0x000c


	//----- nvinfo : EIATTR_PARAM_CBANK
	.align		4
        /*0050*/ 	.byte	0x04, 0x0a
        /*0052*/ 	.short	(.L_107 - .L_106)
	.align		4
.L_106:
        /*0054*/ 	.word	index@(.nv.constant0._Z16computePiKernel2Pjj)
        /*0058*/ 	.short	0x0380
        /*005a*/ 	.short	0x000c


	//----- nvinfo : EIATTR_SW_WAR
	.align		4
.L_107:
        /*005c*/ 	.byte	0x04, 0x36
        /*005e*/ 	.short	(.L_109 - .L_108)
.L_108:
        /*0060*/ 	.word	0x00000008
.L_109:


//--------------------- .nv.info._Z16computePiKernel1Pjj --------------------------
	.section	.nv.info._Z16computePiKernel1Pjj,"",@"SHT_CUDA_INFO"
	.sectionflags	@""
	.align	4


	//----- nvinfo : EIATTR_CUDA_API_VERSION
	.align		4
        /*0000*/ 	.byte	0x04, 0x37
        /*0002*/ 	.short	(.L_111 - .L_110)
.L_110:
        /*0004*/ 	.word	0x00000082


	//----- nvinfo : EIATTR_KPARAM_INFO
	.align		4
.L_111:
        /*0008*/ 	.byte	0x04, 0x17
        /*000a*/ 	.short	(.L_113 - .L_112)
.L_112:
        /*000c*/ 	.word	0x00000000
        /*0010*/ 	.short	0x0001
        /*0012*/ 	.short	0x0008
        /*0014*/ 	.byte	0x00, 0xf0, 0x11, 0x00


	//----- nvinfo : EIATTR_KPARAM_INFO
	.align		4
.L_113:
        /*0018*/ 	.byte	0x04, 0x17
        /*001a*/ 	.short	(.L_115 - .L_114)
.L_114:
        /*001c*/ 	.word	0x00000000
        /*0020*/ 	.short	0x0000
        /*0022*/ 	.short	0x0000
        /*0024*/ 	.byte	0x00, 0xf5, 0x21, 0x00


	//----- nvinfo : EIATTR_SPARSE_MMA_MASK
	.align		4
.L_115:
        /*0028*/ 	.byte	0x03, 0x50
        /*002a*/ 	.short	0x0000


	//----- nvinfo : EIATTR_MAXREG_COUNT
	.align		4
        /*002c*/ 	.byte	0x03, 0x1b
        /*002e*/ 	.short	0x00ff


	//----- nvinfo : EIATTR_MERCURY_ISA_VERSION
	.align		4
        /*0030*/ 	.byte	0x03, 0x5f
        /*0032*/ 	.short	0x0101


	//----- nvinfo : EIATTR_VRC_CTA_INIT_COUNT
	.align		4
        /*0034*/ 	.byte	0x02, 0x4a
	.zero		1
	.zero		1


	//----- nvinfo : EIATTR_EXIT_INSTR_OFFSETS
	.align		4
        /*0038*/ 	.byte	0x04, 0x1c
        /*003a*/ 	.short	(.L_117 - .L_116)


	//   ....[0]....
.L_116:
        /*003c*/ 	.word	0x000002c0


	//   ....[1]....
        /*0040*/ 	.word	0x00000330


	//----- nvinfo : EIATTR_CRS_STACK_SIZE
	.align		4
.L_117:
        /*0044*/ 	.byte	0x04, 0x1e
        /*0046*/ 	.short	(.L_119 - .L_118)
.L_118:
        /*0048*/ 	.word	0x00000000


	//----- nvinfo : EIATTR_CBANK_PARAM_SIZE
	.align		4
.L_119:
        /*004c*/ 	.byte	0x03, 0x19
        /*004e*/ 	.short	0x000c


	//----- nvinfo : EIATTR_PARAM_CBANK
	.align		4
        /*0050*/ 	.byte	0x04, 0x0a
        /*0052*/ 	.short	(.L_121 - .L_120)
	.align		4
.L_120:
        /*0054*/ 	.word	index@(.nv.constant0._Z16computePiKernel1Pjj)
        /*0058*/ 	.short	0x0380
        /*005a*/ 	.short	0x000c


	//----- nvinfo : EIATTR_SW_WAR
	.align		4
.L_121:
        /*005c*/ 	.byte	0x04, 0x36
        /*005e*/ 	.short	(.L_123 - .L_122)
.L_122:
        /*0060*/ 	.word	0x00000008
.L_123:


//--------------------- .nv.callgraph             --------------------------
	.section	.nv.callgraph,"",@"SHT_CUDA_CALLGRAPH"
	.align	4
	.sectionentsize	8
	.align		4
        /*0000*/ 	.word	0x00000000
	.align		4
        /*0004*/ 	.word	0xffffffff
	.align		4
        /*0008*/ 	.word	0x00000000
	.align		4
        /*000c*/ 	.word	0xfffffffe
	.align		4
        /*0010*/ 	.word	0x00000000
	.align		4
        /*0014*/ 	.word	0xfffffffd
	.align		4
        /*0018*/ 	.word	0x00000000
	.align		4
        /*001c*/ 	.word	0xfffffffc


//--------------------- .text._Z16computePiKernel5Pjjj --------------------------
	.section	.text._Z16computePiKernel5Pjjj,"ax",@progbits
	.align	128
        .global         _Z16computePiKernel5Pjjj
        .type           _Z16computePiKernel5Pjjj,@function
        .size           _Z16computePiKernel5Pjjj,(.L_x_64 - _Z16computePiKernel5Pjjj)
        .other          _Z16computePiKernel5Pjjj,@"STO_CUDA_ENTRY STV_DEFAULT"
_Z16computePiKernel5Pjjj:
.text._Z16computePiKernel5Pjjj:
[----:B------:R-:W-:Y:S01]  /*0000*/  LDC R1, c[0x0][0x37c] ;  /* 0x0000df00ff017b82 */ /* 0x000fe20000000800 */
[----:B------:R-:W0:Y:S01]  /*0010*/  S2R R2, SR_CTAID.X ;  /* 0x0000000000027919 */ /* 0x000e220000002500 */
[----:B------:R-:W1:Y:S01]  /*0020*/  LDCU UR5, c[0x0][0x360] ;  /* 0x00006c00ff0577ac */ /* 0x000e620008000800 */
[----:B------:R-:W-:Y:S01]  /*0030*/  MOV R4, 0x90 ;  /* 0x0000009000047802 */ /* 0x000fe20000000f00 */
[----:B------:R-:W0:Y:S01]  /*0040*/  S2R R3, SR_TID.X ;  /* 0x0000000000037919 */ /* 0x000e220000002100 */
[----:B------:R-:W1:Y:S02]  /*0050*/  LDCU UR4, c[0x0][0x370] ;  /* 0x00006e00ff0477ac */ /* 0x000e640008000800 */
[----:B-1----:R-:W-:Y:S02]  /*0060*/  UIMAD UR4, UR5, UR4, URZ ;  /* 0x00000004050472a4 */ /* 0x002fe4000f8e02ff */
[----:B0-----:R-:W-:-:S10]  /*0070*/  IMAD R0, R2, UR5, R3 ;  /* 0x0000000502007c24 */ /* 0x001fd4000f8e0203 */
[----:B------:R-:W-:Y:S05]  /*0080*/  CALL.REL.NOINC `($__internal_0_$__cuda_sm20_div_u64) ;  /* 0x0000000c00e47944 */ /* 0x000fea0003c00000 */
[----:B------:R-:W0:Y:S01]  /*0090*/  LDCU.64 UR4, c[0x0][0x388] ;  /* 0x00007100ff0477ac */ /* 0x000e220008000a00 */
[----:B------:R-:W-:Y:S01]  /*00a0*/  HFMA2 R5, -RZ, RZ, 0, 0 ;  /* 0x00000000ff057431 */ /* 0x000fe200000001ff */
[----:B0-----:R-:W-:Y:S01]  /*00b0*/  UISETP.NE.AND UP0, UPT, UR5, URZ, UPT ;  /* 0x000000ff0500728c */ /* 0x001fe2000bf05270 */
[----:B------:R-:W-:-:S08]  /*00c0*/  IMAD R4, R0, R7, UR4 ;  /* 0x0000000400047e24 */ /* 0x000fd0000f8e0207 */
[----:B------:R-:W-:Y:S05]  /*00d0*/  BRA.U !UP0, `(.L_x_0) ;  /* 0x0000000908e87547 */ /* 0x000fea000b800000 */
[----:B------:R-:W-:Y:S01]  /*00e0*/  UISETP.GE.U32.AND UP0, UPT, UR5, 0x4, UPT ;  /* 0x000000040500788c */ /* 0x000fe2000bf06070 */
[----:B------:R-:W-:Y:S01]  /*00f0*/  IMAD.MOV.U32 R5, RZ, RZ, RZ ;  /* 0x000000ffff057224 */ /* 0x000fe200078e00ff */
[----:B------:R-:W-:-:S07]  /*0100*/  ULOP3.LUT UR6, UR5, 0x3, URZ, 0xc0, !UPT ;  /* 0x0000000305067892 */ /* 0x000fce000f8ec0ff */
[----:B------:R-:W-:Y:S05]  /*0110*/  BRA.U !UP0, `(.L_x_1) ;  /* 0x0000000908307547 */ /* 0x000fea000b800000 */
[----:B------:R-:W-:Y:S01]  /*0120*/  ULOP3.LUT UR4, UR5, 0xfffffffc, URZ, 0xc0, !UPT ;  /* 0xfffffffc05047892 */ /* 0x000fe2000f8ec0ff */
[----:B------:R-:W-:-:S03]  /*0130*/  MOV R5, RZ ;  /* 0x000000ff00057202 */ /* 0x000fc60000000f00 */
[----:B------:R-:W-:-:S12]  /*0140*/  UIADD3 UR4, UPT, UPT, -UR4, URZ, URZ ;  /* 0x000000ff04047290 */ /* 0x000fd8000fffe1ff */
.L_x_15:
[----:B------:R-:W-:Y:S01]  /*0150*/  IMAD.MOV.U32 R7, RZ, RZ, -0x2c23e982 ;  /* 0xd3dc167eff077424 */ /* 0x000fe200078e00ff */
[----:B------:R-:W-:Y:S01]  /*0160*/  MOV R11, RZ ;  /* 0x000000ff000b7202 */ /* 0x000fe20000000f00 */
[----:B------:R-:W-:Y:S01]  /*0170*/  IMAD.MOV.U32 R13, RZ, RZ, RZ ;  /* 0x000000ffff0d7224 */ /* 0x000fe200078e00ff */
[----:B------:R-:W-:Y:S01]  /*0180*/  UIADD3 UR4, UPT, UPT, UR4, 0x4, URZ ;  /* 0x0000000404047890 */ /* 0x000fe2000fffe0ff */
[----:B------:R-:W-:Y:S02]  /*0190*/  IMAD R12, R4, -0x3d5d6597, R7 ;  /* 0xc2a29a69040c7824 */ /* 0x000fe400078e0207 */
[----:B------:R-:W-:Y:S01]  /*01a0*/  HFMA2 R7, -RZ, RZ, 0, 0.1319580078125 ;  /* 0x00003039ff077431 */ /* 0x000fe200000001ff */
[----:B------:R-:W-:Y:S01]  /*01b0*/  BSSY.RECONVERGENT B0, `(.L_x_2) ;  /* 0x0000019000007945 */ /* 0x000fe20003800200 */
[----:B------:R-:W-:Y:S01]  /*01c0*/  UISETP.NE.AND UP0, UPT, UR4, URZ, UPT ;  /* 0x000000ff0400728c */ /* 0x000fe2000bf05270 */
[----:B------:R-:W-:-:S04]  /*01d0*/  LOP3.LUT R12, R12, 0x7fffffff, RZ, 0xc0, !PT ;  /* 0x7fffffff0c0c7812 */ /* 0x000fc800078ec0ff */
[----:B------:R-:W0:Y:S01]  /*01e0*/  I2F.F64.U64 R8, R12 ;  /* 0x0000000c00087312 */ /* 0x000e220000301800 */
[----:B------:R-:W-:-:S05]  /*01f0*/  IMAD R10, R4, 0x41c64e6d, R7 ;  /* 0x41c64e6d040a7824 */ /* 0x000fca00078e0207 */
[----:B------:R-:W-:-:S04]  /*0200*/  LOP3.LUT R10, R10, 0x7fffffff, RZ, 0xc0, !PT ;  /* 0x7fffffff0a0a7812 */ /* 0x000fc800078ec0ff */
[----:B------:R-:W1:Y:S01]  /*0210*/  I2F.F64.U64 R6, R10 ;  /* 0x0000000a00067312 */ /* 0x000e620000301800 */
[----:B0-----:R-:W-:-:S10]  /*0220*/  DMUL R8, R8, 4.6566128730773925781e-10 ;  /* 0x3e00000008087828 */ /* 0x001fd40000000000 */
[----:B------:R-:W0:Y:S01]  /*0230*/  F2F.F32.F64 R8, R8 ;  /* 0x0000000800087310 */ /* 0x000e220000301000 */
[----:B-1----:R-:W-:-:S10]  /*0240*/  DMUL R6, R6, 4.6566128730773925781e-10 ;  /* 0x3e00000006067828 */ /* 0x002fd40000000000 */
[----:B------:R-:W1:Y:S01]  /*0250*/  F2F.F32.F64 R6, R6 ;  /* 0x0000000600067310 */ /* 0x000e620000301000 */
[----:B0-----:R-:W-:-:S04]  /*0260*/  FMUL R15, R8, R8 ;  /* 0x00000008080f7220 */ /* 0x001fc80000400000 */
[----:B-1----:R-:W-:-:S04]  /*0270*/  FFMA R15, R6, R6, R15 ;  /* 0x00000006060f7223 */ /* 0x002fc8000000000f */
[----:B------:R-:W-:Y:S01]  /*0280*/  VIADD R0, R15, 0xf3000000 ;  /* 0xf30000000f007836 */ /* 0x000fe20000000000 */
[----:B------:R0:W1:Y:S04]  /*0290*/  MUFU.RSQ R12, R15 ;  /* 0x0000000f000c7308 */ /* 0x0000680000001400 */
[----:B------:R-:W-:-:S13]  /*02a0*/  ISETP.GT.U32.AND P0, PT, R0, 0x727fffff, PT ;  /* 0x727fffff0000780c */ /* 0x000fda0003f04070 */
[----:B01----:R-:W-:Y:S05]  /*02b0*/  @!P0 BRA `(.L_x_3) ;  /* 0x0000000000108947 */ /* 0x003fea0003800000 */
[----:B------:R-:W-:Y:S02]  /*02c0*/  MOV R0, R15 ;  /* 0x0000000f00007202 */ /* 0x000fe40000000f00 */
[----:B------:R-:W-:-:S07]  /*02d0*/  MOV R14, 0x2f0 ;  /* 0x000002f0000e7802 */ /* 0x000fce0000000f00 */
[----:B------:R-:W-:Y:S05]  /*02e0*/  CALL.REL.NOINC `($__internal_1_$__cuda_sm20_sqrt_rn_f32_slowpath) ;  /* 0x0000001000407944 */ /* 0x000fea0003c00000 */
[----:B------:R-:W-:Y:S05]  /*02f0*/  BRA `(.L_x_4) ;  /* 0x0000000000107947 */ /* 0x000fea0003800000 */
.L_x_3:
[----:B------:R-:W-:Y:S01]  /*0300*/  FMUL.FTZ R0, R15, R12 ;  /* 0x0000000c0f007220 */ /* 0x000fe20000410000 */
[----:B------:R-:W-:-:S03]  /*0310*/  FMUL.FTZ R6, R12, 0.5 ;  /* 0x3f0000000c067820 */ /* 0x000fc60000410000 */
[----:B------:R-:W-:-:S04]  /*0320*/  FFMA R7, -R0, R0, R15 ;  /* 0x0000000000077223 */ /* 0x000fc8000000010f */
[----:B------:R-:W-:-:S07]  /*0330*/  FFMA R0, R7, R6, R0 ;  /* 0x0000000607007223 */ /* 0x000fce0000000000 */
.L_x_4:
[----:B------:R-:W-:Y:S05]  /*0340*/  BSYNC.RECONVERGENT B0 ;  /* 0x0000000000007941 */ /* 0x000fea0003800200 */
.L_x_2:
[----:B------:R-:W-:Y:S01]  /*0350*/  IMAD.MOV.U32 R7, RZ, RZ, -0x299ae3d4 ;  /* 0xd6651c2cff077424 */ /* 0x000fe200078e00ff */
[----:B------:R-:W-:Y:S01]  /*0360*/  FSETP.GTU.AND P0, PT, R0, 1, PT ;  /* 0x3f8000000000780b */ /* 0x000fe20003f0c000 */
[----:B------:R-:W-:Y:S01]  /*0370*/  IMAD.MOV.U32 R13, RZ, RZ, RZ ;  /* 0x000000ffff0d7224 */ /* 0x000fe200078e00ff */
[----:B------:R-:W-:Y:S01]  /*0380*/  BSSY.RECONVERGENT B0, `(.L_x_5) ;  /* 0x000001d000007945 */ /* 0x000fe20003800200 */
[----:B------:R-:W-:Y:S01]  /*0390*/  IMAD R12, R4, -0x11f980ef, R7 ;  /* 0xee067f11040c7824 */ /* 0x000fe200078e0207 */
[----:B------:R-:W-:-:S04]  /*03a0*/  MOV R7, 0xa70427df ;  /* 0xa70427df00077802 */ /* 0x000fc80000000f00 */
[----:B------:R-:W-:Y:S01]  /*03b0*/  LOP3.LUT R12, R12, 0x7fffffff, RZ, 0xc0, !PT ;  /* 0x7fffffff0c0c7812 */ /* 0x000fe200078ec0ff */
[----:B------:R-:W-:Y:S02]  /*03c0*/  IMAD R6, R4, -0x7f82434b, R7 ;  /* 0x807dbcb504067824 */ /* 0x000fe400078e0207 */
[----:B------:R-:W-:Y:S01]  /*03d0*/  HFMA2 R7, -RZ, RZ, 0, 0 ;  /* 0x00000000ff077431 */ /* 0x000fe200000001ff */
[----:B------:R-:W0:Y:S02]  /*03e0*/  I2F.F64.U64 R8, R12 ;  /* 0x0000000c00087312 */ /* 0x000e240000301800 */
[----:B------:R-:W-:-:S06]  /*03f0*/  LOP3.LUT R6, R6, 0x7fffffff, RZ, 0xc0, !PT ;  /* 0x7fffffff06067812 */ /* 0x000fcc00078ec0ff */
[----:B------:R-:W1:Y:S01]  /*0400*/  I2F.F64.U64 R6, R6 ;  /* 0x0000000600067312 */ /* 0x000e620000301800 */
[----:B0-----:R-:W-:Y:S02]  /*0410*/  DMUL R10, R8, 4.6566128730773925781e-10 ;  /* 0x3e000000080a7828 */ /* 0x001fe40000000000 */
[----:B-1----:R-:W-:-:S08]  /*0420*/  DMUL R8, R6, 4.6566128730773925781e-10 ;  /* 0x3e00000006087828 */ /* 0x002fd00000000000 */
[----:B------:R-:W0:Y:S01]  /*0430*/  F2F.F32.F64 R10, R10 ;  /* 0x0000000a000a7310 */ /* 0x000e220000301000 */
[----:B------:R-:W-:Y:S01]  /*0440*/  IADD3 R6, PT, PT, R5, 0x1, RZ ;  /* 0x0000000105067810 */ /* 0x000fe20007ffe0ff */
[----:B------:R-:W-:-:S06]  /*0450*/  @P0 IMAD.MOV R6, RZ, RZ, R5 ;  /* 0x000000ffff060224 */ /* 0x000fcc00078e0205 */
        /* <DEDUP_REMOVED lines=11> */
.L_x_6:
[----:B------:R-:W-:Y:S01]  /*0510*/  FMUL.FTZ R0, R15, R12 ;  /* 0x0000000c0f007220 */ /* 0x000fe20000410000 */
[----:B------:R-:W-:-:S03]  /*0520*/  FMUL.FTZ R7, R12, 0.5 ;  /* 0x3f0000000c077820 */ /* 0x000fc60000410000 */
[----:B------:R-:W-:-:S04]  /*0530*/  FFMA R5, -R0, R0, R15 ;  /* 0x0000000000057223 */ /* 0x000fc8000000010f */
[----:B------:R-:W-:-:S07]  /*0540*/  FFMA R0, R5, R7, R0 ;  /* 0x0000000705007223 */ /* 0x000fce0000000000 */
.L_x_7:
[----:B------:R-:W-:Y:S05]  /*0550*/  BSYNC.RECONVERGENT B0 ;  /* 0x0000000000007941 */ /* 0x000fea0003800200 */
.L_x_5:
[----:B------:R-:W-:Y:S02]  /*0560*/  IMAD.MOV.U32 R5, RZ, RZ, -0x3de0e376 ;  /* 0xc21f1c8aff057424 */ /* 0x000fe400078e00ff */
[----:B------:R-:W-:Y:S02]  /*0570*/  HFMA2 R13, -RZ, RZ, 0, 0 ;  /* 0x00000000ff0d7431 */ /* 0x000fe400000001ff */
[----:B------:R-:W-:Y:S01]  /*0580*/  IMAD.MOV.U32 R15, RZ, RZ, RZ ;  /* 0x000000ffff0f7224 */ /* 0x000fe200078e00ff */
[----:B------:R-:W-:Y:S01]  /*0590*/  FSETP.GTU.AND P0, PT, R0, 1, PT ;  /* 0x3f8000000000780b */ /* 0x000fe20003f0c000 */
[----:B------:R-:W-:Y:S01]  /*05a0*/  IMAD R14, R4, -0x2c23a807, R5 ;  /* 0xd3dc57f9040e7824 */ /* 0x000fe200078e0205 */
[----:B------:R-:W-:Y:S01]  /*05b0*/  MOV R5, 0xdaa96f5 ;  /* 0x0daa96f500057802 */ /* 0x000fe20000000f00 */
[----:B------:R-:W-:Y:S03]  /*05c0*/  BSSY.RECONVERGENT B0, `(.L_x_8) ;  /* 0x000001a000007945 */ /* 0x000fe60003800200 */
[----:B------:R-:W-:Y:S01]  /*05d0*/  LOP3.LUT R14, R14, 0x7fffffff, RZ, 0xc0, !PT ;  /* 0x7fffffff0e0e7812 */ /* 0x000fe200078ec0ff */
[----:B------:R-:W-:-:S03]  /*05e0*/  IMAD R12, R4, -0x145eb7c3, R5 ;  /* 0xeba1483d040c7824 */ /* 0x000fc600078e0205 */
[----:B------:R-:W0:Y:S02]  /*05f0*/  I2F.F64.U64 R10, R14 ;  /* 0x0000000e000a7312 */ /* 0x000e240000301800 */
[----:B------:R-:W-:-:S06]  /*0600*/  LOP3.LUT R12, R12, 0x7fffffff, RZ, 0xc0, !PT ;  /* 0x7fffffff0c0c7812 */ /* 0x000fcc00078ec0ff */
[----:B------:R-:W1:Y:S01]  /*0610*/  I2F.F64.U64 R8, R12 ;  /* 0x0000000c00087312 */ /* 0x000e620000301800 */
[----:B0-----:R-:W-:Y:S02]  /*0620*/  DMUL R10, R10, 4.6566128730773925781e-10 ;  /* 0x3e0000000a0a7828 */ /* 0x001fe40000000000 */
[----:B-1----:R-:W-:-:S08]  /*0630*/  DMUL R8, R8, 4.6566128730773925781e-10 ;  /* 0x3e00000008087828 */ /* 0x002fd00000000000 */
[----:B------:R-:W0:Y:S08]  /*0640*/  F2F.F32.F64 R10, R10 ;  /* 0x0000000a000a7310 */ /* 0x000e300000301000 */
[----:B------:R-:W1:Y:S01]  /*0650*/  F2F.F32.F64 R8, R8 ;  /* 0x0000000800087310 */ /* 0x000e620000301000 */
[----:B0-----:R-:W-:-:S04]  /*0660*/  FMUL R5, R10, R10 ;  /* 0x0000000a0a057220 */ /* 0x001fc80000400000 */
[----:B-1----:R-:W-:Y:S01]  /*0670*/  FFMA R7, R8, R8, R5 ;  /* 0x0000000808077223 */ /* 0x002fe20000000005 */
[----:B------:R-:W-:Y:S01]  /*0680*/  IADD3 R5, PT, PT, R6, 0x1, RZ ;  /* 0x0000000106057810 */ /* 0x000fe20007ffe0ff */
[----:B------:R-:W-:Y:S02]  /*0690*/  @P0 IMAD.MOV R5, RZ, RZ, R6 ;  /* 0x000000ffff050224 */ /* 0x000fe400078e0206 */
        /* <DEDUP_REMOVED lines=8> */
.L_x_9:
[----:B------:R-:W-:Y:S01]  /*0720*/  FMUL.FTZ R0, R7, R14 ;  /* 0x0000000e07007220 */ /* 0x000fe20000410000 */
[----:B------:R-:W-:-:S03]  /*0730*/  FMUL.FTZ R6, R14, 0.5 ;  /* 0x3f0000000e067820 */ /* 0x000fc60000410000 */
[----:B------:R-:W-:-:S04]  /*0740*/  FFMA R7, -R0, R0, R7 ;  /* 0x0000000000077223 */ /* 0x000fc80000000107 */
[----:B------:R-:W-:-:S07]  /*0750*/  FFMA R0, R7, R6, R0 ;  /* 0x0000000607007223 */ /* 0x000fce0000000000 */
.L_x_10:
[----:B------:R-:W-:Y:S05]  /*0760*/  BSYNC.RECONVERGENT B0 ;  /* 0x0000000000007941 */ /* 0x000fea0003800200 */
.L_x_8:
[----:B------:R-:W-:Y:S01]  /*0770*/  IMAD.MOV.U32 R7, RZ, RZ, 0x3ead62fb ;  /* 0x3ead62fbff077424 */ /* 0x000fe200078e00ff */
[----:B------:R-:W-:Y:S01]  /*0780*/  MOV R9, 0xcd1dcf18 ;  /* 0xcd1dcf1800097802 */ /* 0x000fe20000000f00 */
[----:B------:R-:W-:Y:S02]  /*0790*/  IMAD.MOV.U32 R13, RZ, RZ, RZ ;  /* 0x000000ffff0d7224 */ /* 0x000fe400078e00ff */
[----:B------:R-:W-:Y:S02]  /*07a0*/  HFMA2 R11, -RZ, RZ, 0, 0 ;  /* 0x00000000ff0b7431 */ /* 0x000fe400000001ff */
[----:B------:R-:W-:Y:S01]  /*07b0*/  IMAD R10, R4, -0x64caacfb, R7 ;  /* 0x9b355305040a7824 */ /* 0x000fe200078e0207 */
[----:B------:R-:W-:Y:S01]  /*07c0*/  FSETP.GTU.AND P0, PT, R0, 1, PT ;  /* 0x3f8000000000780b */ /* 0x000fe20003f0c000 */
[----:B------:R-:W-:Y:S01]  /*07d0*/  IMAD R4, R4, -0x302220df, R9 ;  /* 0xcfdddf2104047824 */ /* 0x000fe200078e0209 */
[----:B------:R-:W-:Y:S02]  /*07e0*/  BSSY.RECONVERGENT B0, `(.L_x_11) ;  /* 0x000001b000007945 */ /* 0x000fe40003800200 */
[----:B------:R-:W-:-:S02]  /*07f0*/  LOP3.LUT R10, R10, 0x7fffffff, RZ, 0xc0, !PT ;  /* 0x7fffffff0a0a7812 */ /* 0x000fc400078ec0ff */
[----:B------:R-:W-:Y:S02]  /*0800*/  LOP3.LUT R12, R4, 0x7fffffff, RZ, 0xc0, !PT ;  /* 0x7fffffff040c7812 */ /* 0x000fe400078ec0ff */
[----:B------:R0:W1:Y:S08]  /*0810*/  I2F.F64.U64 R6, R10 ;  /* 0x0000000a00067312 */ /* 0x0000700000301800 */
[----:B------:R-:W2:Y:S01]  /*0820*/  I2F.F64.U64 R8, R12 ;  /* 0x0000000c00087312 */ /* 0x000ea20000301800 */
[----:B0-----:R-:W-:Y:S01]  /*0830*/  IADD3 R10, PT, PT, R5, 0x1, RZ ;  /* 0x00000001050a7810 */ /* 0x001fe20007ffe0ff */
[----:B------:R-:W-:Y:S01]  /*0840*/  @P0 IMAD.MOV R10, RZ, RZ, R5 ;  /* 0x000000ffff0a0224 */ /* 0x000fe200078e0205 */
[----:B-1----:R-:W-:-:S02]  /*0850*/  DMUL R6, R6, 4.6566128730773925781e-10 ;  /* 0x3e00000006067828 */ /* 0x002fc40000000000 */
[----:B--2---:R-:W-:-:S08]  /*0860*/  DMUL R8, R8, 4.6566128730773925781e-10 ;  /* 0x3e00000008087828 */ /* 0x004fd00000000000 */
[----:B------:R-:W-:Y:S08]  /*0870*/  F2F.F32.F64 R6, R6 ;  /* 0x0000000600067310 */ /* 0x000ff00000301000 */
[----:B------:R-:W0:Y:S02]  /*0880*/  F2F.F32.F64 R8, R8 ;  /* 0x0000000800087310 */ /* 0x000e240000301000 */
[----:B0-----:R-:W-:-:S04]  /*0890*/  FMUL R15, R8, R8 ;  /* 0x00000008080f7220 */ /* 0x001fc80000400000 */
[----:B------:R-:W-:-:S04]  /*08a0*/  FFMA R15, R6, R6, R15 ;  /* 0x00000006060f7223 */ /* 0x000fc8000000000f */
[----:B------:R-:W-:Y:S01]  /*08b0*/  VIADD R0, R15, 0xf3000000 ;  /* 0xf30000000f007836 */ /* 0x000fe20000000000 */
[----:B------:R0:W1:Y:S04]  /*08c0*/  MUFU.RSQ R12, R15 ;  /* 0x0000000f000c7308 */ /* 0x0000680000001400 */
[----:B------:R-:W-:-:S13]  /*08d0*/  ISETP.GT.U32.AND P1, PT, R0, 0x727fffff, PT ;  /* 0x727fffff0000780c */ /* 0x000fda0003f24070 */
[----:B01----:R-:W-:Y:S05]  /*08e0*/  @!P1 BRA `(.L_x_12) ;  /* 0x0000000000189947 */ /* 0x003fea0003800000 */
[----:B------:R-:W-:Y:S01]  /*08f0*/  BSSY.RECONVERGENT B1, `(.L_x_13) ;  /* 0x0000004000017945 */ /* 0x000fe20003800200 */
[----:B------:R-:W-:Y:S02]  /*0900*/  MOV R0, R15 ;  /* 0x0000000f00007202 */ /* 0x000fe40000000f00 */
[----:B------:R-:W-:-:S07]  /*0910*/  MOV R14, 0x930 ;  /* 0x00000930000e7802 */ /* 0x000fce0000000f00 */
[----:B------:R-:W-:Y:S05]  /*0920*/  CALL.REL.NOINC `($__internal_1_$__cuda_sm20_sqrt_rn_f32_slowpath) ;  /* 0x0000000800b07944 */ /* 0x000fea0003c00000 */
[----:B------:R-:W-:Y:S05]  /*0930*/  BSYNC.RECONVERGENT B1 ;  /* 0x0000000000017941 */ /* 0x000fea0003800200 */
.L_x_13:
[----:B------:R-:W-:Y:S05]  /*0940*/  BRA `(.L_x_14) ;  /* 0x0000000000107947 */ /* 0x000fea0003800000 */
.L_x_12:
[----:B------:R-:W-:Y:S01]  /*0950*/  FMUL.FTZ R0, R15, R12 ;  /* 0x0000000c0f007220 */ /* 0x000fe20000410000 */
[----:B------:R-:W-:-:S03]  /*0960*/  FMUL.FTZ R6, R12, 0.5 ;  /* 0x3f0000000c067820 */ /* 0x000fc60000410000 */
[----:B------:R-:W-:-:S04]  /*0970*/  FFMA R5, -R0, R0, R15 ;  /* 0x0000000000057223 */ /* 0x000fc8000000010f */
[----:B------:R-:W-:-:S07]  /*0980*/  FFMA R0, R5, R6, R0 ;  /* 0x0000000605007223 */ /* 0x000fce0000000000 */
.L_x_14:
[----:B------:R-:W-:Y:S05]  /*0990*/  BSYNC.RECONVERGENT B0 ;  /* 0x0000000000007941 */ /* 0x000fea0003800200 */
.L_x_11:
[----:B------:R-:W-:Y:S01]  /*09a0*/  FSETP.GTU.AND P0, PT, R0, 1, PT ;  /* 0x3f8000000000780b */ /* 0x000fe20003f0c000 */
[----:B------:R-:W-:-:S12]  /*09b0*/  VIADD R5, R10, 0x1 ;  /* 0x000000010a057836 */ /* 0x000fd80000000000 */
[----:B------:R-:W-:Y:S01]  /*09c0*/  @P0 IADD3 R5, PT, PT, R10, RZ, RZ ;  /* 0x000000ff0a050210 */ /* 0x000fe20007ffe0ff */
[----:B------:R-:W-:Y:S06]  /*09d0*/  BRA.U UP0, `(.L_x_15) ;  /* 0xfffffff500dc7547 */ /* 0x000fec000b83ffff */
.L_x_1:
[----:B------:R-:W-:-:S09]  /*09e0*/  UISETP.NE.AND UP0, UPT, UR6, URZ, UPT ;  /* 0x000000ff0600728c */ /* 0x000fd2000bf05270 */
[----:B------:R-:W-:Y:S05]  /*09f0*/  BRA.U !UP0, `(.L_x_0) ;  /* 0x0000000108a07547 */ /* 0x000fea000b800000 */
[----:B------:R-:W-:-:S12]  /*0a00*/  UIADD3 UR7, UPT, UPT, -UR6, URZ, URZ ;  /* 0x000000ff06077290 */ /* 0x000fd8000fffe1ff */
.L_x_20:
[----:B------:R-:W-:Y:S01]  /*0a10*/  IMAD.MOV.U32 R7, RZ, RZ, 0x3039 ;  /* 0x00003039ff077424 */ /* 0x000fe200078e00ff */
[----:B------:R-:W-:Y:S01]  /*0a20*/  MOV R9, 0xd3dc167e ;  /* 0xd3dc167e00097802 */ /* 0x000fe20000000f00 */
[----:B------:R-:W-:Y:S02]  /*0a30*/  IMAD.MOV.U32 R13, RZ, RZ, RZ ;  /* 0x000000ffff0d7224 */ /* 0x000fe400078e00ff */
[----:B------:R-:W-:Y:S02]  /*0a40*/  HFMA2 R11, -RZ, RZ, 0, 0 ;  /* 0x00000000ff0b7431 */ /* 0x000fe400000001ff */
[C---:B------:R-:W-:Y:S01]  /*0a50*/  IMAD R10, R4.reuse, 0x41c64e6d, R7 ;  /* 0x41c64e6d040a7824 */ /* 0x040fe200078e0207 */
[----:B------:R-:W-:Y:S01]  /*0a60*/  UIADD3 UR7, UPT, UPT, UR7, 0x1, URZ ;  /* 0x0000000107077890 */ /* 0x000fe2000fffe0ff */
[----:B------:R-:W-:Y:S01]  /*0a70*/  IMAD R4, R4, -0x3d5d6597, R9 ;  /* 0xc2a29a6904047824 */ /* 0x000fe200078e0209 */
[----:B------:R-:W-:Y:S02]  /*0a80*/  BSSY.RECONVERGENT B0, `(.L_x_16) ;  /* 0x000001a000007945 */ /* 0x000fe40003800200 */
[----:B------:R-:W-:Y:S01]  /*0a90*/  LOP3.LUT R10, R10, 0x7fffffff, RZ, 0xc0, !PT ;  /* 0x7fffffff0a0a7812 */ /* 0x000fe200078ec0ff */
[----:B------:R-:W-:Y:S01]  /*0aa0*/  UISETP.NE.AND UP0, UPT, UR7, URZ, UPT ;  /* 0x000000ff0700728c */ /* 0x000fe2000bf05270 */
[----:B------:R-:W-:-:S02]  /*0ab0*/  LOP3.LUT R12, R4, 0x7fffffff, RZ, 0xc0, !PT ;  /* 0x7fffffff040c7812 */ /* 0x000fc400078ec0ff */
[----:B------:R-:W0:Y:S08]  /*0ac0*/  I2F.F64.U64 R6, R10 ;  /* 0x0000000a00067312 */ /* 0x000e300000301800 */
[----:B------:R-:W1:Y:S01]  /*0ad0*/  I2F.F64.U64 R8, R12 ;  /* 0x0000000c00087312 */ /* 0x000e620000301800 */
[----:B0-----:R-:W-:Y:S02]  /*0ae0*/  DMUL R6, R6, 4.6566128730773925781e-10 ;  /* 0x3e00000006067828 */ /* 0x001fe40000000000 */
[----:B-1----:R-:W-:-:S08]  /*0af0*/  DMUL R8, R8, 4.6566128730773925781e-10 ;  /* 0x3e00000008087828 */ /* 0x002fd00000000000 */
[----:B------:R-:W-:Y:S08]  /*0b00*/  F2F.F32.F64 R6, R6 ;  /* 0x0000000600067310 */ /* 0x000ff00000301000 */
[----:B------:R-:W0:Y:S02]  /*0b10*/  F2F.F32.F64 R8, R8 ;  /* 0x0000000800087310 */ /* 0x000e240000301000 */
[----:B0-----:R-:W-:-:S04]  /*0b20*/  FMUL R15, R8, R8 ;  /* 0x00000008080f7220 */ /* 0x001fc80000400000 */
[----:B------:R-:W-:-:S04]  /*0b30*/  FFMA R15, R6, R6, R15 ;  /* 0x00000006060f7223 */ /* 0x000fc8000000000f */
[----:B------:R0:W1:Y:S01]  /*0b40*/  MUFU.RSQ R12, R15 ;  /* 0x0000000f000c7308 */ /* 0x0000620000001400 */
[----:B------:R-:W-:-:S04]  /*0b50*/  IADD3 R0, PT, PT, R15, -0xd000000, RZ ;  /* 0xf30000000f007810 */ /* 0x000fc80007ffe0ff */
[----:B------:R-:W-:-:S13]  /*0b60*/  ISETP.GT.U32.AND P0, PT, R0, 0x727fffff, PT ;  /* 0x727fffff0000780c */ /* 0x000fda0003f04070 */
[----:B01----:R-:W-:Y:S05]  /*0b70*/  @!P0 BRA `(.L_x_17) ;  /* 0x0000000000188947 */ /* 0x003fea0003800000 */
[----:B------:R-:W-:Y:S01]  /*0b80*/  BSSY.RECONVERGENT B1, `(.L_x_18) ;  /* 0x0000004000017945 */ /* 0x000fe20003800200 */
[----:B------:R-:W-:Y:S01]  /*0b90*/  IMAD.MOV.U32 R0, RZ, RZ, R15 ;  /* 0x000000ffff007224 */ /* 0x000fe200078e000f */
[----:B------:R-:W-:-:S07]  /*0ba0*/  MOV R14, 0xbc0 ;  /* 0x00000bc0000e7802 */ /* 0x000fce0000000f00 */
[----:B------:R-:W-:Y:S05]  /*0bb0*/  CALL.REL.NOINC `($__internal_1_$__cuda_sm20_sqrt_rn_f32_slowpath) ;  /* 0x00000008000c7944 */ /* 0x000fea0003c00000 */
[----:B------:R-:W-:Y:S05]  /*0bc0*/  BSYNC.RECONVERGENT B1 ;  /* 0x0000000000017941 */ /* 0x000fea0003800200 */
.L_x_18:
[----:B------:R-:W-:Y:S05]  /*0bd0*/  BRA `(.L_x_19) ;  /* 0x0000000000107947 */ /* 0x000fea0003800000 */
.L_x_17:
[----:B------:R-:W-:Y:S01]  /*0be0*/  FMUL.FTZ R0, R15, R12 ;  /* 0x0000000c0f007220 */ /* 0x000fe20000410000 */
[----:B------:R-:W-:-:S03]  /*0bf0*/  FMUL.FTZ R6, R12, 0.5 ;  /* 0x3f0000000c067820 */ /* 0x000fc60000410000 */
[----:B------:R-:W-:-:S04]  /*0c00*/  FFMA R7, -R0, R0, R15 ;  /* 0x0000000000077223 */ /* 0x000fc8000000010f */
[----:B------:R-:W-:-:S07]  /*0c10*/  FFMA R0, R7, R6, R0 ;  /* 0x0000000607007223 */ /* 0x000fce0000000000 */
.L_x_19:
[----:B------:R-:W-:Y:S05]  /*0c20*/  BSYNC.RECONVERGENT B0 ;  /* 0x0000000000007941 */ /* 0x000fea0003800200 */
.L_x_16:
[----:B------:R-:W-:Y:S02]  /*0c30*/  FSETP.GTU.AND P0, PT, R0, 1, PT ;  /* 0x3f8000000000780b */ /* 0x000fe40003f0c000 */
[----:B------:R-:W-:-:S11]  /*0c40*/  IADD3 R0, PT, PT, R5, 0x1, RZ ;  /* 0x0000000105007810 */ /* 0x000fd60007ffe0ff */
[----:B------:R-:W-:-:S05]  /*0c50*/  @P0 IADD3 R0, PT, PT, R5, RZ, RZ ;  /* 0x000000ff05000210 */ /* 0x000fca0007ffe0ff */
[----:B------:R-:W-:Y:S01]  /*0c60*/  IMAD.MOV.U32 R5, RZ, RZ, R0 ;  /* 0x000000ffff057224 */ /* 0x000fe200078e0000 */
[----:B------:R-:W-:Y:S06]  /*0c70*/  BRA.U UP0, `(.L_x_20) ;  /* 0xfffffffd00647547 */ /* 0x000fec000b83ffff */
.L_x_0:
[----:B------:R-:W0:Y:S01]  /*0c80*/  S2UR UR5, SR_CgaCtaId ;  /* 0x00000000000579c3 */ /* 0x000e220000008800 */
[----:B------:R-:W-:Y:S01]  /*0c90*/  UMOV UR4, 0x400 ;  /* 0x0000040000047882 */ /* 0x000fe20000000000 */
[C---:B------:R-:W-:Y:S02]  /*0ca0*/  ISETP.GT.U32.AND P0, PT, R3.reuse, 0xff, PT ;  /* 0x000000ff0300780c */ /* 0x040fe40003f04070 */
[----:B------:R-:W-:Y:S01]  /*0cb0*/  ISETP.GT.U32.AND P1, PT, R3, 0x7f, PT ;  /* 0x0000007f0300780c */ /* 0x000fe20003f24070 */
[----:B0-----:R-:W-:-:S06]  /*0cc0*/  ULEA UR4, UR5, UR4, 0x18 ;  /* 0x0000000405047291 */ /* 0x001fcc000f8ec0ff */
[----:B------:R-:W-:-:S05]  /*0cd0*/  LEA R0, R3, UR4, 0x2 ;  /* 0x0000000403007c11 */ /* 0x000fca000f8e10ff */
[----:B------:R-:W-:Y:S01]  /*0ce0*/  STS [R0], R5 ;  /* 0x0000000500007388 */ /* 0x000fe20000000800 */
[----:B------:R-:W-:Y:S06]  /*0cf0*/  BAR.SYNC.DEFER_BLOCKING 0x0 ;  /* 0x0000000000007b1d */ /* 0x000fec0000010000 */
[----:B------:R-:W-:Y:S04]  /*0d00*/  @!P0 LDS R4, [R0] ;  /* 0x0000000000048984 */ /* 0x000fe80000000800 */
[----:B------:R-:W0:Y:S02]  /*0d10*/  @!P0 LDS R7, [R0+0x400] ;  /* 0x0004000000078984 */ /* 0x000e240000000800 */
[----:B0-----:R-:W-:-:S05]  /*0d20*/  @!P0 IADD3 R7, PT, PT, R4, R7, RZ ;  /* 0x0000000704078210 */ /* 0x001fca0007ffe0ff */
[----:B------:R-:W-:Y:S01]  /*0d30*/  @!P0 STS [R0], R7 ;  /* 0x0000000700008388 */ /* 0x000fe20000000800 */
[----:B------:R-:W-:Y:S01]  /*0d40*/  BAR.SYNC.DEFER_BLOCKING 0x0 ;  /* 0x0000000000007b1d */ /* 0x000fe20000010000 */
[----:B------:R-:W-:-:S05]  /*0d50*/  ISETP.GT.U32.AND P0, PT, R3, 0x3f, PT ;  /* 0x0000003f0300780c */ /* 0x000fca0003f04070 */
        /* <DEDUP_REMOVED lines=8> */
[----:B0-----:R-:W-:-:S05]  /*0de0*/  @!P0 IMAD.IADD R5, R4, 0x1, R5 ;  /* 0x0000000104058824 */ /* 0x001fca00078e0205 */
[----:B------:R0:W-:Y:S01]  /*0df0*/  @!P0 STS [R0], R5 ;  /* 0x0000000500008388 */ /* 0x0001e20000000800 */
[----:B------:R-:W-:Y:S06]  /*0e00*/  BAR.SYNC.DEFER_BLOCKING 0x0 ;  /* 0x0000000000007b1d */ /* 0x000fec0000010000 */
[----:B------:R-:W-:Y:S05]  /*0e10*/  @P1 EXIT ;  /* 0x000000000000194d */ /* 0x000fea0003800000 */
[----:B------:R-:W-:Y:S01]  /*0e20*/  LDS R4, [R0] ;  /* 0x0000000000047984 */ /* 0x000fe20000000800 */
[----:B------:R-:W-:-:S03]  /*0e30*/  ISETP.NE.AND P0, PT, R3, RZ, PT ;  /* 0x000000ff0300720c */ /* 0x000fc60003f05270 */
[----:B0-----:R-:W0:Y:S02]  /*0e40*/  LDS R5, [R0+0x80] ;  /* 0x0000800000057984 */ /* 0x001e240000000800 */
[----:B0-----:R-:W-:-:S05]  /*0e50*/  IADD3 R5, PT, PT, R4, R5, RZ ;  /* 0x0000000504057210 */ /* 0x001fca0007ffe0ff */
[----:B------:R-:W-:Y:S04]  /*0e60*/  STS [R0], R5 ;  /* 0x0000000500007388 */ /* 0x000fe80000000800 */
[----:B------:R-:W-:Y:S04]  /*0e70*/  LDS R4, [R0] ;  /* 0x0000000000047984 */ /* 0x000fe80000000800 */
[----:B------:R-:W0:Y:S02]  /*0e80*/  LDS R7, [R0+0x40] ;  /* 0x0000400000077984 */ /* 0x000e240000000800 */
[----:B0-----:R-:W-:-:S05]  /*0e90*/  IADD3 R7, PT, PT, R4, R7, RZ ;  /* 0x0000000704077210 */ /* 0x001fca0007ffe0ff */
[----:B------:R-:W-:Y:S04]  /*0ea0*/  STS [R0], R7 ;  /* 0x0000000700007388 */ /* 0x000fe80000000800 */
[----:B------:R-:W-:Y:S04]  /*0eb0*/  LDS R4, [R0] ;  /* 0x0000000000047984 */ /* 0x000fe80000000800 */
[----:B------:R-:W0:Y:S02]  /*0ec0*/  LDS R9, [R0+0x20] ;  /* 0x0000200000097984 */ /* 0x000e240000000800 */
[----:B0-----:R-:W-:-:S05]  /*0ed0*/  IMAD.IADD R9, R4, 0x1, R9 ;  /* 0x0000000104097824 */ /* 0x001fca00078e0209 */
[----:B------:R-:W-:Y:S04]  /*0ee0*/  STS [R0], R9 ;  /* 0x0000000900007388 */ /* 0x000fe80000000800 */
[----:B------:R-:W-:Y:S04]  /*0ef0*/  LDS R4, [R0] ;  /* 0x0000000000047984 */ /* 0x000fe80000000800 */
[----:B------:R-:W0:Y:S02]  /*0f00*/  LDS R11, [R0+0x10] ;  /* 0x00001000000b7984 */ /* 0x000e240000000800 */
        /* <DEDUP_REMOVED lines=9> */
[----:B------:R0:W-:Y:S01]  /*0fa0*/  STS [R0], R7 ;  /* 0x0000000700007388 */ /* 0x0001e20000000800 */
[----:B------:R-:W-:Y:S05]  /*0fb0*/  @P0 EXIT ;  /* 0x000000000000094d */ /* 0x000fea0003800000 */
[----:B0-----:R-:W0:Y:S01]  /*0fc0*/  LDS R7, [UR4] ;  /* 0x00000004ff077984 */ /* 0x001e220008000800 */
[----:B------:R-:W1:Y:S01]  /*0fd0*/  LDC.64 R4, c[0x0][0x380] ;  /* 0x0000e000ff047b82 */ /* 0x000e620000000a00 */
[----:B------:R-:W0:Y:S01]  /*0fe0*/  LDCU.64 UR6, c[0x0][0x358] ;  /* 0x00006b00ff0677ac */ /* 0x000e220008000a00 */
[----:B-1----:R-:W-:-:S05]  /*0ff0*/  IMAD.WIDE.U32 R2, R2, 0x4, R4 ;  /* 0x0000000402027825 */ /* 0x002fca00078e0004 */
[----:B0-----:R-:W-:Y:S01]  /*1000*/  STG.E desc[UR6][R2.64], R7 ;  /* 0x0000000702007986 */ /* 0x001fe2000c101906 */
[----:B------:R-:W-:Y:S05]  /*1010*/  EXIT ;  /* 0x000000000000794d */ /* 0x000fea0003800000 */
        .weak           $__internal_0_$__cuda_sm20_div_u64
        .type           $__internal_0_$__cuda_sm20_div_u64,@function
        .size           $__internal_0_$__cuda_sm20_div_u64,($__internal_1_$__cuda_sm20_sqrt_rn_f32_slowpath - $__internal_0_$__cuda_sm20_div_u64)
$__internal_0_$__cuda_sm20_div_u64:
[----:B------:R-:W-:Y:S02]  /*1020*/  UMOV UR5, URZ ;  /* 0x000000ff00057c82 */ /* 0x000fe40008000000 */
[----:B------:R-:W0:Y:S08]  /*1030*/  I2F.U64.RP R5, UR4 ;  /* 0x0000000400057d12 */ /* 0x000e300008309000 */
[----:B0-----:R-:W0:Y:S02]  /*1040*/  MUFU.RCP R5, R5 ;  /* 0x0000000500057308 */ /* 0x001e240000001000 */
[----:B0-----:R-:W-:-:S06]  /*1050*/  IADD3 R6, PT, PT, R5, 0x1ffffffe, RZ ;  /* 0x1ffffffe05067810 */ /* 0x001fcc0007ffe0ff */
[----:B------:R-:W0:Y:S02]  /*1060*/  F2I.U64.TRUNC R6, R6 ;  /* 0x0000000600067311 */ /* 0x000e24000020d800 */
[----:B0-----:R-:W-:-:S04]  /*1070*/  IMAD.WIDE.U32 R8, R6, UR4, RZ ;  /* 0x0000000406087c25 */ /* 0x001fc8000f8e00ff */
[----:B------:R-:W-:Y:S01]  /*1080*/  IMAD R9, R7, UR4, R9 ;  /* 0x0000000407097c24 */ /* 0x000fe2000f8e0209 */
[----:B------:R-:W-:-:S04]  /*1090*/  IADD3 R11, P0, PT, RZ, -R8, RZ ;  /* 0x80000008ff0b7210 */ /* 0x000fc80007f1e0ff */
[----:B------:R-:W-:Y:S01]  /*10a0*/  IADD3.X R13, PT, PT, RZ, ~R9, RZ, P0, !PT ;  /* 0x80000009ff0d7210 */ /* 0x000fe200007fe4ff */
[----:B------:R-:W-:-:S04]  /*10b0*/  IMAD.HI.U32 R8, R6, R11, RZ ;  /* 0x0000000b06087227 */ /* 0x000fc800078e00ff */
[----:B------:R-:W-:Y:S02]  /*10c0*/  IMAD.MOV.U32 R9, RZ, RZ, R6 ;  /* 0x000000ffff097224 */ /* 0x000fe400078e0006 */
[-C--:B------:R-:W-:Y:S02]  /*10d0*/  IMAD R15, R7, R13.reuse, RZ ;  /* 0x0000000d070f7224 */ /* 0x080fe400078e02ff */
[----:B------:R-:W-:-:S04]  /*10e0*/  IMAD.WIDE.U32 R8, P0, R6, R13, R8 ;  /* 0x0000000d06087225 */ /* 0x000fc80007800008 */
[----:B------:R-:W-:-:S04]  /*10f0*/  IMAD.HI.U32 R5, R7, R13, RZ ;  /* 0x0000000d07057227 */ /* 0x000fc800078e00ff */
[----:B------:R-:W-:Y:S01]  /*1100*/  IMAD.HI.U32 R8, P1, R7, R11, R8 ;  /* 0x0000000b07087227 */ /* 0x000fe20007820008 */
[----:B------:R-:W-:-:S04]  /*1110*/  IADD3.X R5, PT, PT, R5, R7, RZ, P0, !PT ;  /* 0x0000000705057210 */ /* 0x000fc800007fe4ff */
[----:B------:R-:W-:-:S04]  /*1120*/  IADD3 R9, P2, PT, R15, R8, RZ ;  /* 0x000000080f097210 */ /* 0x000fc80007f5e0ff */
[----:B------:R-:W-:Y:S01]  /*1130*/  IADD3.X R5, PT, PT, RZ, RZ, R5, P2, P1 ;  /* 0x000000ffff057210 */ /* 0x000fe200017e2405 */
[----:B------:R-:W-:-:S03]  /*1140*/  IMAD.WIDE.U32 R6, R9, UR4, RZ ;  /* 0x0000000409067c25 */ /* 0x000fc6000f8e00ff */
[----:B------:R-:W-:Y:S01]  /*1150*/  IADD3 R11, P0, PT, RZ, -R6, RZ ;  /* 0x80000006ff0b7210 */ /* 0x000fe20007f1e0ff */
[----:B------:R-:W-:Y:S02]  /*1160*/  IMAD R6, R5, UR4, R7 ;  /* 0x0000000405067c24 */ /* 0x000fe4000f8e0207 */
[----:B------:R-:W-:Y:S02]  /*1170*/  HFMA2 R7, -RZ, RZ, 0, 0 ;  /* 0x00000000ff077431 */ /* 0x000fe400000001ff */
[----:B------:R-:W-:Y:S01]  /*1180*/  IMAD.HI.U32 R8, R9, R11, RZ ;  /* 0x0000000b09087227 */ /* 0x000fe200078e00ff */
[----:B------:R-:W-:-:S05]  /*1190*/  IADD3.X R6, PT, PT, RZ, ~R6, RZ, P0, !PT ;  /* 0x80000006ff067210 */ /* 0x000fca00007fe4ff */
[----:B------:R-:W-:-:S04]  /*11a0*/  IMAD.WIDE.U32 R8, P0, R9, R6, R8 ;  /* 0x0000000609087225 */ /* 0x000fc80007800008 */
[C---:B------:R-:W-:Y:S02]  /*11b0*/  IMAD R10, R5.reuse, R6, RZ ;  /* 0x00000006050a7224 */ /* 0x040fe400078e02ff */
[----:B------:R-:W-:-:S04]  /*11c0*/  IMAD.HI.U32 R9, P1, R5, R11, R8 ;  /* 0x0000000b05097227 */ /* 0x000fc80007820008 */
[----:B------:R-:W-:Y:S01]  /*11d0*/  IMAD.HI.U32 R6, R5, R6, RZ ;  /* 0x0000000605067227 */ /* 0x000fe200078e00ff */
[----:B------:R-:W-:-:S03]  /*11e0*/  IADD3 R9, P2, PT, R10, R9, RZ ;  /* 0x000000090a097210 */ /* 0x000fc60007f5e0ff */
[----:B------:R-:W-:Y:S02]  /*11f0*/  IMAD.X R5, R6, 0x1, R5, P0 ;  /* 0x0000000106057824 */ /* 0x000fe400000e0605 */
[----:B------:R-:W-:-:S03]  /*1200*/  IMAD.HI.U32 R6, R9, -0x1, RZ ;  /* 0xffffffff09067827 */ /* 0x000fc600078e00ff */
[----:B------:R-:W-:Y:S01]  /*1210*/  IADD3.X R5, PT, PT, RZ, RZ, R5, P2, P1 ;  /* 0x000000ffff057210 */ /* 0x000fe200017e2405 */
[----:B------:R-:W-:-:S03]  /*1220*/  IMAD.WIDE.U32 R6, R9, -0x1, R6 ;  /* 0xffffffff09067825 */ /* 0x000fc600078e0006 */
[----:B------:R-:W-:Y:S01]  /*1230*/  IADD3 R8, PT, PT, RZ, -R5, RZ ;  /* 0x80000005ff087210 */ /* 0x000fe20007ffe0ff */
[----:B------:R-:W-:-:S04]  /*1240*/  IMAD.HI.U32 R9, R5, -0x1, RZ ;  /* 0xffffffff05097827 */ /* 0x000fc800078e00ff */
[----:B------:R-:W-:-:S04]  /*1250*/  IMAD.HI.U32 R6, P0, R5, -0x1, R6 ;  /* 0xffffffff05067827 */ /* 0x000fc80007800006 */
[----:B------:R-:W-:-:S05]  /*1260*/  IMAD.MOV.U32 R5, RZ, RZ, R8 ;  /* 0x000000ffff057224 */ /* 0x000fca00078e0008 */
[----:B------:R-:W-:Y:S02]  /*1270*/  IADD3 R8, P1, PT, R5, R6, RZ ;  /* 0x0000000605087210 */ /* 0x000fe40007f3e0ff */
[----:B------:R-:W-:-:S03]  /*1280*/  IADD3.X R5, PT, PT, R9, RZ, RZ, P0, !PT ;  /* 0x000000ff09057210 */ /* 0x000fc600007fe4ff */
[----:B------:R-:W-:Y:S01]  /*1290*/  IMAD.WIDE.U32 R6, R8, UR4, RZ ;  /* 0x0000000408067c25 */ /* 0x000fe2000f8e00ff */
[----:B------:R-:W-:-:S05]  /*12a0*/  IADD3.X R5, PT, PT, RZ, R5, RZ, P1, !PT ;  /* 0x00000005ff057210 */ /* 0x000fca0000ffe4ff */
[----:B------:R-:W-:Y:S01]  /*12b0*/  IMAD R5, R5, UR4, R7 ;  /* 0x0000000405057c24 */ /* 0x000fe2000f8e0207 */
[----:B------:R-:W-:-:S04]  /*12c0*/  IADD3 R7, P0, PT, -R6, -0x1, RZ ;  /* 0xffffffff06077810 */ /* 0x000fc80007f1e1ff */
[----:B------:R-:W-:Y:S01]  /*12d0*/  IADD3.X R10, PT, PT, ~R5, -0x1, RZ, P0, !PT ;  /* 0xffffffff050a7810 */ /* 0x000fe200007fe5ff */
[----:B------:R-:W-:Y:S01]  /*12e0*/  VIADD R5, R8, 0x1 ;  /* 0x0000000108057836 */ /* 0x000fe20000000000 */
[C---:B------:R-:W-:Y:S02]  /*12f0*/  ISETP.GE.U32.AND P0, PT, R7.reuse, UR4, PT ;  /* 0x0000000407007c0c */ /* 0x040fe4000bf06070 */
[----:B------:R-:W-:Y:S02]  /*1300*/  IADD3 R6, P1, PT, R7, -UR4, RZ ;  /* 0x8000000407067c10 */ /* 0x000fe4000ff3e0ff */
[C---:B------:R-:W-:Y:S02]  /*1310*/  ISETP.GE.U32.AND.EX P0, PT, R10.reuse, RZ, PT, P0 ;  /* 0x000000ff0a00720c */ /* 0x040fe40003f06100 */
[----:B------:R-:W-:Y:S02]  /*1320*/  IADD3.X R9, PT, PT, R10, -0x1, RZ, P1, !PT ;  /* 0xffffffff0a097810 */ /* 0x000fe40000ffe4ff */
[----:B------:R-:W-:-:S02]  /*1330*/  SEL R6, R6, R7, P0 ;  /* 0x0000000706067207 */ /* 0x000fc40000000000 */
[----:B------:R-:W-:Y:S02]  /*1340*/  SEL R9, R9, R10, P0 ;  /* 0x0000000a09097207 */ /* 0x000fe40000000000 */
[----:B------:R-:W-:Y:S02]  /*1350*/  SEL R8, R5, R8, P0 ;  /* 0x0000000805087207 */ /* 0x000fe40000000000 */
[----:B------:R-:W-:Y:S02]  /*1360*/  ISETP.GE.U32.AND P0, PT, R6, UR4, PT ;  /* 0x0000000406007c0c */ /* 0x000fe4000bf06070 */
[----:B------:R-:W-:Y:S02]  /*1370*/  ISETP.NE.U32.AND P1, PT, RZ, UR4, PT ;  /* 0x00000004ff007c0c */ /* 0x000fe4000bf25070 */
[----:B------:R-:W-:Y:S02]  /*1380*/  IADD3 R7, PT, PT, R8, 0x1, RZ ;  /* 0x0000000108077810 */ /* 0x000fe40007ffe0ff */
[----:B------:R-:W-:-:S02]  /*1390*/  ISETP.GE.U32.AND.EX P0, PT, R9, RZ, PT, P0 ;  /* 0x000000ff0900720c */ /* 0x000fc40003f06100 */
[----:B------:R-:W-:Y:S02]  /*13a0*/  MOV R5, 0x0 ;  /* 0x0000000000057802 */ /* 0x000fe40000000f00 */
[----:B------:R-:W-:Y:S02]  /*13b0*/  ISETP.NE.AND.EX P1, PT, RZ, RZ, PT, P1 ;  /* 0x000000ffff00720c */ /* 0x000fe40003f25310 */
[----:B------:R-:W-:-:S04]  /*13c0*/  SEL R7, R7, R8, P0 ;  /* 0x0000000807077207 */ /* 0x000fc80000000000 */
[----:B------:R-:W-:Y:S01]  /*13d0*/  SEL R7, R7, 0xffffffff, P1 ;  /* 0xffffffff07077807 */ /* 0x000fe20000800000 */
[----:B------:R-:W-:Y:S06]  /*13e0*/  RET.REL.NODEC R4 `(_Z16computePiKernel5Pjjj) ;  /* 0xffffffec04047950 */ /* 0x000fec0003c3ffff */
        .weak           $__internal_1_$__cuda_sm20_sqrt_rn_f32_slowpath
        .type           $__internal_1_$__cuda_sm20_sqrt_rn_f32_slowpath,@function
        .size           $__internal_1_$__cuda_sm20_sqrt_rn_f32_slowpath,(.L_x_64 - $__internal_1_$__cuda_sm20_sqrt_rn_f32_slowpath)
$__internal_1_$__cuda_sm20_sqrt_rn_f32_slowpath:
[----:B------:R-:W-:-:S13]  /*13f0*/  LOP3.LUT P0, RZ, R0, 0x7fffffff, RZ, 0xc0, !PT ;  /* 0x7fffffff00ff7812 */ /* 0x000fda000780c0ff */
[----:B------:R-:W-:Y:S01]  /*1400*/  @!P0 IMAD.MOV.U32 R7, RZ, RZ, R0 ;  /* 0x000000ffff078224 */ /* 0x000fe200078e0000 */
[----:B------:R-:W-:Y:S06]  /*1410*/  @!P0 BRA `(.L_x_21) ;  /* 0x0000000000408947 */ /* 0x000fec0003800000 */
[----:B------:R-:W-:-:S13]  /*1420*/  FSETP.GEU.FTZ.AND P0, PT, R0, RZ, PT ;  /* 0x000000ff0000720b */ /* 0x000fda0003f1e000 */
[----:B------:R-:W-:Y:S01]  /*1430*/  @!P0 MOV R7, 0x7fffffff ;  /* 0x7fffffff00078802 */ /* 0x000fe20000000f00 */
[----:B------:R-:W-:Y:S06]  /*1440*/  @!P0 BRA `(.L_x_21) ;  /* 0x0000000000348947 */ /* 0x000fec0003800000 */
[----:B------:R-:W-:-:S13]  /*1450*/  FSETP.GTU.FTZ.AND P0, PT, |R0|, +INF , PT ;  /* 0x7f8000000000780b */ /* 0x000fda0003f1c200 */
[----:B------:R-:W-:Y:S01]  /*1460*/  @P0 FADD.FTZ R7, R0, 1 ;  /* 0x3f80000000070421 */ /* 0x000fe20000010000 */
[----:B------:R-:W-:Y:S06]  /*1470*/  @P0 BRA `(.L_x_21) ;  /* 0x0000000000280947 */ /* 0x000fec0003800000 */
[----:B------:R-:W-:-:S13]  /*1480*/  FSETP.NEU.FTZ.AND P0, PT, |R0|, +INF , PT ;  /* 0x7f8000000000780b */ /* 0x000fda0003f1d200 */
[----:B------:R-:W-:-:S04]  /*1490*/  @P0 FFMA R8, R0, 1.84467440737095516160e+19, RZ ;  /* 0x5f80000000080823 */ /* 0x000fc800000000ff */
[----:B------:R-:W0:Y:S02]  /*14a0*/  @P0 MUFU.RSQ R7, R8 ;  /* 0x0000000800070308 */ /* 0x000e240000001400 */
[----:B0-----:R-:W-:Y:S01]  /*14b0*/  @P0 FMUL.FTZ R9, R8, R7 ;  /* 0x0000000708090220 */ /* 0x001fe20000410000 */
[----:B------:R-:W-:Y:S01]  /*14c0*/  @P0 FMUL.FTZ R13, R7, 0.5 ;  /* 0x3f000000070d0820 */ /* 0x000fe20000410000 */
[----:B------:R-:W-:Y:S02]  /*14d0*/  @!P0 MOV R7, R0 ;  /* 0x0000000000078202 */ /* 0x000fe40000000f00 */
[----:B------:R-:W-:-:S04]  /*14e0*/  @P0 FADD.FTZ R11, -R9, -RZ ;  /* 0x800000ff090b0221 */ /* 0x000fc80000010100 */
[----:B------:R-:W-:-:S04]  /*14f0*/  @P0 FFMA R12, R9, R11, R8 ;  /* 0x0000000b090c0223 */ /* 0x000fc80000000008 */
[----:B------:R-:W-:-:S04]  /*1500*/  @P0 FFMA R12, R12, R13, R9 ;  /* 0x0000000d0c0c0223 */ /* 0x000fc80000000009 */
[----:B------:R-:W-:-:S07]  /*1510*/  @P0 FMUL.FTZ R7, R12, 2.3283064365386962891e-10 ;  /* 0x2f8000000c070820 */ /* 0x000fce0000410000 */
.L_x_21:
[----:B------:R-:W-:Y:S01]  /*1520*/  HFMA2 R9, -RZ, RZ, 0, 0 ;  /* 0x00000000ff097431 */ /* 0x000fe200000001ff */
[----:B------:R-:W-:Y:S01]  /*1530*/  MOV R8, R14 ;  /* 0x0000000e00087202 */ /* 0x000fe20000000f00 */
[----:B------:R-:W-:-:S03]  /*1540*/  IMAD.MOV.U32 R0, RZ, RZ, R7 ;  /* 0x000000ffff007224 */ /* 0x000fc600078e0007 */
[----:B------:R-:W-:Y:S05]  /*1550*/  RET.REL.NODEC R8 `(_Z16computePiKernel5Pjjj) ;  /* 0xffffffe808a87950 */ /* 0x000fea0003c3ffff */
.L_x_22:
[----:B------:R-:W-:-:S00]  /*1560*/  BRA `(.L_x_22) ;  /* 0xfffffffc00fc7947 */ /* 0x000fc0000383ffff */
[----:B------:R-:W-:-:S00]  /*1570*/  NOP ;  /* 0x0000000000007918 */ /* 0x000fc00000000000 */
        /* <DEDUP_REMOVED lines=8> */
.L_x_64:


//--------------------- .text._Z16computePiKernel4Pjjj --------------------------
	.section	.text._Z16computePiKernel4Pjjj,"ax",@progbits
	.align	128
        .global         _Z16computePiKernel4Pjjj
        .type           _Z16computePiKernel4Pjjj,@function
        .size           _Z16computePiKernel4Pjjj,(.L_x_66 - _Z16computePiKernel4Pjjj)
        .other          _Z16computePiKernel4Pjjj,@"STO_CUDA_ENTRY STV_DEFAULT"
_Z16computePiKernel4Pjjj:
.text._Z16computePiKernel4Pjjj:
        /* <DEDUP_REMOVED lines=8> */
[----:B------:R-:W-:Y:S05]  /*0080*/  CALL.REL.NOINC `($__internal_2_$__cuda_sm20_div_u64) ;  /* 0x0000000c00a07944 */ /* 0x000fea0003c00000 */
[----:B------:R-:W0:Y:S01]  /*0090*/  S2UR UR5, SR_CgaCtaId ;  /* 0x00000000000579c3 */ /* 0x000e220000008800 */
[----:B------:R-:W-:Y:S01]  /*00a0*/  UMOV UR4, 0x400 ;  /* 0x0000040000047882 */ /* 0x000fe20000000000 */
[----:B------:R-:W1:Y:S02]  /*00b0*/  LDCU.64 UR6, c[0x0][0x388] ;  /* 0x00007100ff0677ac */ /* 0x000e640008000a00 */
[----:B-1----:R-:W-:Y:S01]  /*00c0*/  UISETP.NE.AND UP0, UPT, UR7, URZ, UPT ;  /* 0x000000ff0700728c */ /* 0x002fe2000bf05270 */
[----:B------:R-:W-:Y:S01]  /*00d0*/  IMAD R5, R0, R7, UR6 ;  /* 0x0000000600057e24 */ /* 0x000fe2000f8e0207 */
[----:B0-----:R-:W-:-:S06]  /*00e0*/  ULEA UR4, UR5, UR4, 0x18 ;  /* 0x0000000405047291 */ /* 0x001fcc000f8ec0ff */
[----:B------:R-:W-:-:S05]  /*00f0*/  LEA R4, R3, UR4, 0x2 ;  /* 0x0000000403047c11 */ /* 0x000fca000f8e10ff */
[----:B------:R0:W-:Y:S01]  /*0100*/  STS [R4], RZ ;  /* 0x000000ff04007388 */ /* 0x0001e20000000800 */
[----:B------:R-:W-:Y:S05]  /*0110*/  BRA.U !UP0, `(.L_x_23) ;  /* 0x0000000908f87547 */ /* 0x000fea000b800000 */
[----:B------:R-:W-:Y:S01]  /*0120*/  UISETP.GE.U32.AND UP0, UPT, UR7, 0x4, UPT ;  /* 0x000000040700788c */ /* 0x000fe2000bf06070 */
[----:B------:R-:W-:Y:S01]  /*0130*/  HFMA2 R7, -RZ, RZ, 0, 0 ;  /* 0x00000000ff077431 */ /* 0x000fe200000001ff */
[----:B------:R-:W-:-:S07]  /*0140*/  ULOP3.LUT UR5, UR7, 0x3, URZ, 0xc0, !UPT ;  /* 0x0000000307057892 */ /* 0x000fce000f8ec0ff */
[----:B------:R-:W-:Y:S05]  /*0150*/  BRA.U !UP0, `(.L_x_24) ;  /* 0x0000000908447547 */ /* 0x000fea000b800000 */
[----:B------:R-:W-:Y:S01]  /*0160*/  ULOP3.LUT UR4, UR7, 0xfffffffc, URZ, 0xc0, !UPT ;  /* 0xfffffffc07047892 */ /* 0x000fe2000f8ec0ff */
[----:B------:R-:W-:-:S03]  /*0170*/  IMAD.MOV.U32 R7, RZ, RZ, RZ ;  /* 0x000000ffff077224 */ /* 0x000fc600078e00ff */
[----:B------:R-:W-:-:S12]  /*0180*/  UIADD3 UR4, UPT, UPT, -UR4, URZ, URZ ;  /* 0x000000ff04047290 */ /* 0x000fd8000fffe1ff */
.L_x_38:
[----:B------:R-:W-:Y:S01]  /*0190*/  MOV R14, 0xd3dc167e ;  /* 0xd3dc167e000e7802 */ /* 0x000fe20000000f00 */
[----:B------:R-:W-:Y:S02]  /*01a0*/  IMAD.MOV.U32 R12, RZ, RZ, 0x3039 ;  /* 0x00003039ff0c7424 */ /* 0x000fe400078e00ff */
[----:B------:R-:W-:Y:S02]  /*01b0*/  HFMA2 R15, -RZ, RZ, 0, 0 ;  /* 0x00000000ff0f7431 */ /* 0x000fe400000001ff */
[----:B------:R-:W-:Y:S01]  /*01c0*/  IMAD.MOV.U32 R13, RZ, RZ, RZ ;  /* 0x000000ffff0d7224 */ /* 0x000fe200078e00ff */
[----:B------:R-:W-:Y:S01]  /*01d0*/  UIADD3 UR4, UPT, UPT, UR4, 0x4, URZ ;  /* 0x0000000404047890 */ /* 0x000fe2000fffe0ff */
[C---:B------:R-:W-:Y:S01]  /*01e0*/  IMAD R14, R5.reuse, -0x3d5d6597, R14 ;  /* 0xc2a29a69050e7824 */ /* 0x040fe200078e020e */
[----:B------:R-:W-:Y:S01]  /*01f0*/  BSSY.RECONVERGENT B0, `(.L_x_25) ;  /* 0x000001a000007945 */ /* 0x000fe20003800200 */
[----:B------:R-:W-:Y:S01]  /*0200*/  IMAD R12, R5, 0x41c64e6d, R12 ;  /* 0x41c64e6d050c7824 */ /* 0x000fe200078e020c */
[----:B------:R-:W-:-:S02]  /*0210*/  UISETP.NE.AND UP0, UPT, UR4, URZ, UPT ;  /* 0x000000ff0400728c */ /* 0x000fc4000bf05270 */
[----:B------:R-:W-:Y:S02]  /*0220*/  LOP3.LUT R14, R14, 0x7fffffff, RZ, 0xc0, !PT ;  /* 0x7fffffff0e0e7812 */ /* 0x000fe400078ec0ff */
[----:B------:R-:W-:Y:S02]  /*0230*/  LOP3.LUT R12, R12, 0x7fffffff, RZ, 0xc0, !PT ;  /* 0x7fffffff0c0c7812 */ /* 0x000fe400078ec0ff */
[----:B-1----:R-:W1:Y:S08]  /*0240*/  I2F.F64.U64 R10, R14 ;  /* 0x0000000e000a7312 */ /* 0x002e700000301800 */
[----:B------:R-:W2:Y:S01]  /*0250*/  I2F.F64.U64 R8, R12 ;  /* 0x0000000c00087312 */ /* 0x000ea20000301800 */
[----:B-1----:R-:W-:-:S02]  /*0260*/  DMUL R10, R10, 4.6566128730773925781e-10 ;  /* 0x3e0000000a0a7828 */ /* 0x002fc40000000000 */
[----:B--2---:R-:W-:-:S08]  /*0270*/  DMUL R8, R8, 4.6566128730773925781e-10 ;  /* 0x3e00000008087828 */ /* 0x004fd00000000000 */
[----:B------:R-:W1:Y:S08]  /*0280*/  F2F.F32.F64 R10, R10 ;  /* 0x0000000a000a7310 */ /* 0x000e700000301000 */
[----:B------:R-:W2:Y:S01]  /*0290*/  F2F.F32.F64 R8, R8 ;  /* 0x0000000800087310 */ /* 0x000ea20000301000 */
[----:B-1----:R-:W-:-:S04]  /*02a0*/  FMUL R17, R10, R10 ;  /* 0x0000000a0a117220 */ /* 0x002fc80000400000 */
[----:B--2---:R-:W-:-:S04]  /*02b0*/  FFMA R17, R8, R8, R17 ;  /* 0x0000000808117223 */ /* 0x004fc80000000011 */
[----:B------:R1:W2:Y:S01]  /*02c0*/  MUFU.RSQ R14, R17 ;  /* 0x00000011000e7308 */ /* 0x0002a20000001400 */
[----:B------:R-:W-:-:S04]  /*02d0*/  IADD3 R0, PT, PT, R17, -0xd000000, RZ ;  /* 0xf300000011007810 */ /* 0x000fc80007ffe0ff */
[----:B------:R-:W-:-:S13]  /*02e0*/  ISETP.GT.U32.AND P0, PT, R0, 0x727fffff, PT ;  /* 0x727fffff0000780c */ /* 0x000fda0003f04070 */
[----:B-12---:R-:W-:Y:S05]  /*02f0*/  @!P0 BRA `(.L_x_26) ;  /* 0x0000000000148947 */ /* 0x006fea0003800000 */
[----:B------:R-:W-:Y:S01]  /*0300*/  IMAD.MOV.U32 R0, RZ, RZ, R17 ;  /* 0x000000ffff007224 */ /* 0x000fe200078e0011 */
[----:B------:R-:W-:-:S07]  /*0310*/  MOV R16, 0x330 ;  /* 0x0000033000107802 */ /* 0x000fce0000000f00 */
[----:B0-----:R-:W-:Y:S05]  /*0320*/  CALL.REL.NOINC `($__internal_3_$__cuda_sm20_sqrt_rn_f32_slowpath) ;  /* 0x0000000c00ec7944 */ /* 0x001fea0003c00000 */
[----:B------:R-:W-:Y:S01]  /*0330*/  MOV R6, R0 ;  /* 0x0000000000067202 */ /* 0x000fe20000000f00 */
[----:B------:R-:W-:Y:S06]  /*0340*/  BRA `(.L_x_27) ;  /* 0x0000000000107947 */ /* 0x000fec0003800000 */
.L_x_26:
[----:B------:R-:W-:Y:S01]  /*0350*/  FMUL.FTZ R6, R17, R14 ;  /* 0x0000000e11067220 */ /* 0x000fe20000410000 */
[----:B------:R-:W-:-:S03]  /*0360*/  FMUL.FTZ R0, R14, 0.5 ;  /* 0x3f0000000e007820 */ /* 0x000fc60000410000 */
[----:B------:R-:W-:-:S04]  /*0370*/  FFMA R9, -R6, R6, R17 ;  /* 0x0000000606097223 */ /* 0x000fc80000000111 */
[----:B------:R-:W-:-:S07]  /*0380*/  FFMA R6, R9, R0, R6 ;  /* 0x0000000009067223 */ /* 0x000fce0000000006 */
.L_x_27:
[----:B------:R-:W-:Y:S05]  /*0390*/  BSYNC.RECONVERGENT B0 ;  /* 0x0000000000007941 */ /* 0x000fea0003800200 */
.L_x_25:
[----:B------:R-:W-:Y:S02]  /*03a0*/  HFMA2 R8, -RZ, RZ, -0.02740478515625, 0.0307464599609375 ;  /* 0xa70427dfff087431 */ /* 0x000fe400000001ff */
[----:B------:R-:W-:Y:S01]  /*03b0*/  IMAD.MOV.U32 R14, RZ, RZ, -0x299ae3d4 ;  /* 0xd6651c2cff0e7424 */ /* 0x000fe200078e00ff */
[----:B------:R-:W-:Y:S01]  /*03c0*/  MOV R9, RZ ;  /* 0x000000ff00097202 */ /* 0x000fe20000000f00 */
[----:B------:R-:W-:Y:S01]  /*03d0*/  IMAD.MOV.U32 R15, RZ, RZ, RZ ;  /* 0x000000ffff0f7224 */ /* 0x000fe200078e00ff */
[----:B------:R-:W-:Y:S01]  /*03e0*/  FSETP.GTU.AND P0, PT, R6, 1, PT ;  /* 0x3f8000000600780b */ /* 0x000fe20003f0c000 */
[C---:B------:R-:W-:Y:S01]  /*03f0*/  IMAD R14, R5.reuse, -0x11f980ef, R14 ;  /* 0xee067f11050e7824 */ /* 0x040fe200078e020e */
[----:B------:R-:W-:Y:S01]  /*0400*/  BSSY.RECONVERGENT B0, `(.L_x_28) ;  /* 0x000001a000007945 */ /* 0x000fe20003800200 */
[----:B------:R-:W-:-:S03]  /*0410*/  IMAD R8, R5, -0x7f82434b, R8 ;  /* 0x807dbcb505087824 */ /* 0x000fc600078e0208 */
[----:B------:R-:W-:Y:S02]  /*0420*/  LOP3.LUT R14, R14, 0x7fffffff, RZ, 0xc0, !PT ;  /* 0x7fffffff0e0e7812 */ /* 0x000fe400078ec0ff */
[----:B------:R-:W-:Y:S02]  /*0430*/  LOP3.LUT R8, R8, 0x7fffffff, RZ, 0xc0, !PT ;  /* 0x7fffffff08087812 */ /* 0x000fe400078ec0ff */
[----:B------:R-:W1:Y:S08]  /*0440*/  I2F.F64.U64 R10, R14 ;  /* 0x0000000e000a7312 */ /* 0x000e700000301800 */
[----:B------:R-:W2:Y:S01]  /*0450*/  I2F.F64.U64 R8, R8 ;  /* 0x0000000800087312 */ /* 0x000ea20000301800 */
[----:B-1----:R-:W-:-:S02]  /*0460*/  DMUL R12, R10, 4.6566128730773925781e-10 ;  /* 0x3e0000000a0c7828 */ /* 0x002fc40000000000 */
[----:B--2---:R-:W-:-:S08]  /*0470*/  DMUL R10, R8, 4.6566128730773925781e-10 ;  /* 0x3e000000080a7828 */ /* 0x004fd00000000000 */
[----:B------:R-:W1:Y:S01]  /*0480*/  F2F.F32.F64 R12, R12 ;  /* 0x0000000c000c7310 */ /* 0x000e620000301000 */
[----:B------:R-:W-:Y:S01]  /*0490*/  IADD3 R8, PT, PT, R7, 0x1, RZ ;  /* 0x0000000107087810 */ /* 0x000fe20007ffe0ff */
[----:B------:R-:W-:-:S06]  /*04a0*/  @P0 IMAD.MOV R8, RZ, RZ, R7 ;  /* 0x000000ffff080224 */ /* 0x000fcc00078e0207 */
[----:B------:R-:W2:Y:S01]  /*04b0*/  F2F.F32.F64 R10, R10 ;  /* 0x0000000a000a7310 */ /* 0x000ea20000301000 */
[----:B-1----:R-:W-:-:S04]  /*04c0*/  FMUL R17, R12, R12 ;  /* 0x0000000c0c117220 */ /* 0x002fc80000400000 */
[----:B--2---:R-:W-:-:S04]  /*04d0*/  FFMA R17, R10, R10, R17 ;  /* 0x0000000a0a117223 */ /* 0x004fc80000000011 */
[----:B------:R-:W-:Y:S01]  /*04e0*/  VIADD R0, R17, 0xf3000000 ;  /* 0xf300000011007836 */ /* 0x000fe20000000000 */
[----:B------:R1:W2:Y:S04]  /*04f0*/  MUFU.RSQ R14, R17 ;  /* 0x00000011000e7308 */ /* 0x0002a80000001400 */
[----:B------:R-:W-:-:S13]  /*0500*/  ISETP.GT.U32.AND P1, PT, R0, 0x727fffff, PT ;  /* 0x727fffff0000780c */ /* 0x000fda0003f24070 */
[----:B-12---:R-:W-:Y:S05]  /*0510*/  @!P1 BRA `(.L_x_29) ;  /* 0x0000000000109947 */ /* 0x006fea0003800000 */
[----:B------:R-:W-:Y:S02]  /*0520*/  MOV R0, R17 ;  /* 0x0000001100007202 */ /* 0x000fe40000000f00 */
[----:B------:R-:W-:-:S07]  /*0530*/  MOV R16, 0x550 ;  /* 0x0000055000107802 */ /* 0x000fce0000000f00 */
[----:B0-----:R-:W-:Y:S05]  /*0540*/  CALL.REL.NOINC `($__internal_3_$__cuda_sm20_sqrt_rn_f32_slowpath) ;  /* 0x0000000c00647944 */ /* 0x001fea0003c00000 */
[----:B------:R-:W-:Y:S05]  /*0550*/  BRA `(.L_x_30) ;  /* 0x0000000000107947 */ /* 0x000fea0003800000 */
.L_x_29:
[----:B------:R-:W-:Y:S01]  /*0560*/  FMUL.FTZ R0, R17, R14 ;  /* 0x0000000e11007220 */ /* 0x000fe20000410000 */
[----:B------:R-:W-:-:S03]  /*0570*/  FMUL.FTZ R9, R14, 0.5 ;  /* 0x3f0000000e097820 */ /* 0x000fc60000410000 */
[----:B------:R-:W-:-:S04]  /*0580*/  FFMA R7, -R0, R0, R17 ;  /* 0x0000000000077223 */ /* 0x000fc80000000111 */
[----:B------:R-:W-:-:S07]  /*0590*/  FFMA R0, R7, R9, R0 ;  /* 0x0000000907007223 */ /* 0x000fce0000000000 */
.L_x_30:
[----:B------:R-:W-:Y:S05]  /*05a0*/  BSYNC.RECONVERGENT B0 ;  /* 0x0000000000007941 */ /* 0x000fea0003800200 */
.L_x_28:
[----:B------:R-:W-:Y:S01]  /*05b0*/  IMAD.MOV.U32 R16, RZ, RZ, -0x3de0e376 ;  /* 0xc21f1c8aff107424 */ /* 0x000fe200078e00ff */
[----:B------:R-:W-:Y:S01]  /*05c0*/  MOV R14, 0xdaa96f5 ;  /* 0x0daa96f5000e7802 */ /* 0x000fe20000000f00 */
[----:B------:R-:W-:Y:S02]  /*05d0*/  IMAD.MOV.U32 R17, RZ, RZ, RZ ;  /* 0x000000ffff117224 */ /* 0x000fe400078e00ff */
[----:B------:R-:W-:Y:S02]  /*05e0*/  HFMA2 R15, -RZ, RZ, 0, 0 ;  /* 0x00000000ff0f7431 */ /* 0x000fe400000001ff */
[C---:B------:R-:W-:Y:S01]  /*05f0*/  IMAD R16, R5.reuse, -0x2c23a807, R16 ;  /* 0xd3dc57f905107824 */ /* 0x040fe200078e0210 */
[----:B------:R-:W-:Y:S01]  /*0600*/  FSETP.GTU.AND P1, PT, R0, 1, PT ;  /* 0x3f8000000000780b */ /* 0x000fe20003f2c000 */
[----:B------:R-:W-:Y:S01]  /*0610*/  IMAD R14, R5, -0x145eb7c3, R14 ;  /* 0xeba1483d050e7824 */ /* 0x000fe200078e020e */
[----:B------:R-:W-:Y:S02]  /*0620*/  BSSY.RECONVERGENT B0, `(.L_x_31) ;  /* 0x000001a000007945 */ /* 0x000fe40003800200 */
[----:B------:R-:W-:-:S02]  /*0630*/  LOP3.LUT R16, R16, 0x7fffffff, RZ, 0xc0, !PT ;  /* 0x7fffffff10107812 */ /* 0x000fc400078ec0ff */
[----:B------:R-:W-:Y:S02]  /*0640*/  LOP3.LUT R14, R14, 0x7fffffff, RZ, 0xc0, !PT ;  /* 0x7fffffff0e0e7812 */ /* 0x000fe400078ec0ff */
[----:B------:R-:W1:Y:S01]  /*0650*/  I2F.F64.U64 R12, R16 ;  /* 0x00000010000c7312 */ /* 0x000e620000301800 */
[----:B------:R-:W-:Y:S02]  /*0660*/  FSETP.LE.OR P0, PT, R6, 1, !P1 ;  /* 0x3f8000000600780b */ /* 0x000fe40004f03400 */
[----:B------:R-:W-:Y:S02]  /*0670*/  IADD3 R6, PT, PT, R8, 0x1, RZ ;  /* 0x0000000108067810 */ /* 0x000fe40007ffe0ff */
[----:B------:R-:W-:-:S03]  /*0680*/  @P1 IMAD.MOV R6, RZ, RZ, R8 ;  /* 0x000000ffff061224 */ /* 0x000fc600078e0208 */
[----:B------:R-:W2:Y:S01]  /*0690*/  I2F.F64.U64 R10, R14 ;  /* 0x0000000e000a7312 */ /* 0x000ea20000301800 */
[----:B-1----:R-:W-:Y:S02]  /*06a0*/  DMUL R12, R12, 4.6566128730773925781e-10 ;  /* 0x3e0000000c0c7828 */ /* 0x002fe40000000000 */
[----:B--2---:R-:W-:-:S08]  /*06b0*/  DMUL R10, R10, 4.6566128730773925781e-10 ;  /* 0x3e0000000a0a7828 */ /* 0x004fd00000000000 */
[----:B------:R-:W1:Y:S08]  /*06c0*/  F2F.F32.F64 R12, R12 ;  /* 0x0000000c000c7310 */ /* 0x000e700000301000 */
        /* <DEDUP_REMOVED lines=11> */
.L_x_32:
[----:B------:R-:W-:Y:S01]  /*0780*/  FMUL.FTZ R0, R7, R16 ;  /* 0x0000001007007220 */ /* 0x000fe20000410000 */
[----:B------:R-:W-:-:S03]  /*0790*/  FMUL.FTZ R8, R16, 0.5 ;  /* 0x3f00000010087820 */ /* 0x000fc60000410000 */
[----:B------:R-:W-:-:S04]  /*07a0*/  FFMA R7, -R0, R0, R7 ;  /* 0x0000000000077223 */ /* 0x000fc80000000107 */
[----:B------:R-:W-:-:S07]  /*07b0*/  FFMA R0, R7, R8, R0 ;  /* 0x0000000807007223 */ /* 0x000fce0000000000 */
.L_x_33:
[----:B------:R-:W-:Y:S05]  /*07c0*/  BSYNC.RECONVERGENT B0 ;  /* 0x0000000000007941 */ /* 0x000fea0003800200 */
.L_x_31:
[----:B------:R-:W-:Y:S01]  /*07d0*/  IMAD.MOV.U32 R12, RZ, RZ, 0x3ead62fb ;  /* 0x3ead62fbff0c7424 */ /* 0x000fe200078e00ff */
[----:B------:R-:W-:Y:S01]  /*07e0*/  MOV R8, 0xcd1dcf18 ;  /* 0xcd1dcf1800087802 */ /* 0x000fe20000000f00 */
[----:B------:R-:W-:Y:S02]  /*07f0*/  IMAD.MOV.U32 R15, RZ, RZ, RZ ;  /* 0x000000ffff0f7224 */ /* 0x000fe400078e00ff */
[----:B------:R-:W-:Y:S02]  /*0800*/  HFMA2 R13, -RZ, RZ, 0, 0 ;  /* 0x00000000ff0d7431 */ /* 0x000fe400000001ff */
[C---:B------:R-:W-:Y:S01]  /*0810*/  IMAD R12, R5.reuse, -0x64caacfb, R12 ;  /* 0x9b355305050c7824 */ /* 0x040fe200078e020c */
[C---:B------:R-:W-:Y:S01]  /*0820*/  FSETP.GTU.AND P1, PT, R0.reuse, 1, PT ;  /* 0x3f8000000000780b */ /* 0x040fe20003f2c000 */
[----:B------:R-:W-:Y:S01]  /*0830*/  IMAD R5, R5, -0x302220df, R8 ;  /* 0xcfdddf2105057824 */ /* 0x000fe200078e0208 */
[----:B------:R-:W-:Y:S01]  /*0840*/  BSSY.RECONVERGENT B0, `(.L_x_34) ;  /* 0x000001c000007945 */ /* 0x000fe20003800200 */
[----:B------:R-:W-:-:S02]  /*0850*/  FSETP.LE.OR P0, PT, R0, 1, P0 ;  /* 0x3f8000000000780b */ /* 0x000fc40000703400 */
[----:B------:R-:W-:Y:S02]  /*0860*/  LOP3.LUT R12, R12, 0x7fffffff, RZ, 0xc0, !PT ;  /* 0x7fffffff0c0c7812 */ /* 0x000fe400078ec0ff */
[----:B------:R-:W-:Y:S02]  /*0870*/  LOP3.LUT R14, R5, 0x7fffffff, RZ, 0xc0, !PT ;  /* 0x7fffffff050e7812 */ /* 0x000fe400078ec0ff */
[----:B------:R1:W2:Y:S08]  /*0880*/  I2F.F64.U64 R8, R12 ;  /* 0x0000000c00087312 */ /* 0x0002b00000301800 */
[----:B------:R-:W3:Y:S01]  /*0890*/  I2F.F64.U64 R10, R14 ;  /* 0x0000000e000a7312 */ /* 0x000ee20000301800 */
[----:B-1----:R-:W-:Y:S01]  /*08a0*/  IADD3 R12, PT, PT, R6, 0x1, RZ ;  /* 0x00000001060c7810 */ /* 0x002fe20007ffe0ff */
[----:B------:R-:W-:Y:S01]  /*08b0*/  @P1 IMAD.MOV R12, RZ, RZ, R6 ;  /* 0x000000ffff0c1224 */ /* 0x000fe200078e0206 */
[----:B--2---:R-:W-:-:S02]  /*08c0*/  DMUL R8, R8, 4.6566128730773925781e-10 ;  /* 0x3e00000008087828 */ /* 0x004fc40000000000 */
[----:B---3--:R-:W-:-:S08]  /*08d0*/  DMUL R10, R10, 4.6566128730773925781e-10 ;  /* 0x3e0000000a0a7828 */ /* 0x008fd00000000000 */
[----:B------:R-:W-:Y:S08]  /*08e0*/  F2F.F32.F64 R8, R8 ;  /* 0x0000000800087310 */ /* 0x000ff00000301000 */
[----:B------:R-:W1:Y:S02]  /*08f0*/  F2F.F32.F64 R10, R10 ;  /* 0x0000000a000a7310 */ /* 0x000e640000301000 */
[----:B-1----:R-:W-:-:S04]  /*0900*/  FMUL R7, R10, R10 ;  /* 0x0000000a0a077220 */ /* 0x002fc80000400000 */
[----:B------:R-:W-:-:S04]  /*0910*/  FFMA R17, R8, R8, R7 ;  /* 0x0000000808117223 */ /* 0x000fc80000000007 */
[----:B------:R-:W-:Y:S01]  /*0920*/  VIADD R7, R17, 0xf3000000 ;  /* 0xf300000011077836 */ /* 0x000fe20000000000 */
[----:B------:R1:W2:Y:S04]  /*0930*/  MUFU.RSQ R14, R17 ;  /* 0x00000011000e7308 */ /* 0x0002a80000001400 */
[----:B------:R-:W-:-:S13]  /*0940*/  ISETP.GT.U32.AND P2, PT, R7, 0x727fffff, PT ;  /* 0x727fffff0700780c */ /* 0x000fda0003f44070 */
[----:B-12---:R-:W-:Y:S05]  /*0950*/  @!P2 BRA `(.L_x_35) ;  /* 0x000000000018a947 */ /* 0x006fea0003800000 */
[----:B------:R-:W-:Y:S01]  /*0960*/  BSSY.RECONVERGENT B1, `(.L_x_36) ;  /* 0x0000004000017945 */ /* 0x000fe20003800200 */
[----:B------:R-:W-:Y:S02]  /*0970*/  MOV R0, R17 ;  /* 0x0000001100007202 */ /* 0x000fe40000000f00 */
[----:B------:R-:W-:-:S07]  /*0980*/  MOV R16, 0x9a0 ;  /* 0x000009a000107802 */ /* 0x000fce0000000f00 */
[----:B0-----:R-:W-:Y:S05]  /*0990*/  CALL.REL.NOINC `($__internal_3_$__cuda_sm20_sqrt_rn_f32_slowpath) ;  /* 0x0000000800507944 */ /* 0x001fea0003c00000 */
[----:B------:R-:W-:Y:S05]  /*09a0*/  BSYNC.RECONVERGENT B1 ;  /* 0x0000000000017941 */ /* 0x000fea0003800200 */
.L_x_36:
[----:B------:R-:W-:Y:S05]  /*09b0*/  BRA `(.L_x_37) ;  /* 0x0000000000107947 */ /* 0x000fea0003800000 */
.L_x_35:
[----:B------:R-:W-:Y:S01]  /*09c0*/  FMUL.FTZ R0, R17, R14 ;  /* 0x0000000e11007220 */ /* 0x000fe20000410000 */
[----:B------:R-:W-:-:S03]  /*09d0*/  FMUL.FTZ R6, R14, 0.5 ;  /* 0x3f0000000e067820 */ /* 0x000fc60000410000 */
[----:B------:R-:W-:-:S04]  /*09e0*/  FFMA R7, -R0, R0, R17 ;  /* 0x0000000000077223 */ /* 0x000fc80000000111 */
[----:B------:R-:W-:-:S07]  /*09f0*/  FFMA R0, R7, R6, R0 ;  /* 0x0000000607007223 */ /* 0x000fce0000000000 */
.L_x_37:
[----:B------:R-:W-:Y:S05]  /*0a00*/  BSYNC.RECONVERGENT B0 ;  /* 0x0000000000007941 */ /* 0x000fea0003800200 */
.L_x_34:
[C---:B------:R-:W-:Y:S02]  /*0a10*/  FSETP.GTU.AND P1, PT, R0.reuse, 1, PT ;  /* 0x3f8000000000780b */ /* 0x040fe40003f2c000 */
[----:B------:R-:W-:Y:S02]  /*0a20*/  FSETP.LE.OR P0, PT, R0, 1, P0 ;  /* 0x3f8000000000780b */ /* 0x000fe40000703400 */
[----:B------:R-:W-:-:S09]  /*0a30*/  IADD3 R7, PT, PT, R12, 0x1, RZ ;  /* 0x000000010c077810 */ /* 0x000fd20007ffe0ff */
[----:B------:R-:W-:-:S05]  /*0a40*/  @P1 IMAD.MOV R7, RZ, RZ, R12 ;  /* 0x000000ffff071224 */ /* 0x000fca00078e020c */
[----:B------:R1:W-:Y:S01]  /*0a50*/  @P0 STS [R4], R7 ;  /* 0x0000000704000388 */ /* 0x0003e20000000800 */
[----:B------:R-:W-:Y:S05]  /*0a60*/  BRA.U UP0, `(.L_x_38) ;  /* 0xfffffff500c87547 */ /* 0x000fea000b83ffff */
.L_x_24:
[----:B------:R-:W-:-:S09]  /*0a70*/  UISETP.NE.AND UP0, UPT, UR5, URZ, UPT ;  /* 0x000000ff0500728c */ /* 0x000fd2000bf05270 */
[----:B------:R-:W-:Y:S05]  /*0a80*/  BRA.U !UP0, `(.L_x_23) ;  /* 0x00000001089c7547 */ /* 0x000fea000b800000 */
[----:B------:R-:W-:-:S12]  /*0a90*/  UIADD3 UR4, UPT, UPT, -UR5, URZ, URZ ;  /* 0x000000ff05047290 */ /* 0x000fd8000fffe1ff */
.L_x_43:
[----:B------:R-:W-:Y:S01]  /*0aa0*/  HFMA2 R0, -RZ, RZ, -62.875, 0.0015850067138671875 ;  /* 0xd3dc167eff007431 */ /* 0x000fe200000001ff */
[----:B------:R-:W-:Y:S01]  /*0ab0*/  MOV R12, 0x3039 ;  /* 0x00003039000c7802 */ /* 0x000fe20000000f00 */
[----:B------:R-:W-:Y:S01]  /*0ac0*/  IMAD.MOV.U32 R15, RZ, RZ, RZ ;  /* 0x000000ffff0f7224 */ /* 0x000fe200078e00ff */
[----:B------:R-:W-:Y:S01]  /*0ad0*/  MOV R13, RZ ;  /* 0x000000ff000d7202 */ /* 0x000fe20000000f00 */
[----:B------:R-:W-:Y:S01]  /*0ae0*/  UIADD3 UR4, UPT, UPT, UR4, 0x1, URZ ;  /* 0x0000000104047890 */ /* 0x000fe2000fffe0ff */
[----:B------:R-:W-:Y:S01]  /*0af0*/  BSSY.RECONVERGENT B0, `(.L_x_39) ;  /* 0x000001c000007945 */ /* 0x000fe20003800200 */
[C---:B------:R-:W-:Y:S02]  /*0b00*/  IMAD R12, R5.reuse, 0x41c64e6d, R12 ;  /* 0x41c64e6d050c7824 */ /* 0x040fe400078e020c */
[----:B------:R-:W-:Y:S01]  /*0b10*/  UISETP.NE.AND UP0, UPT, UR4, URZ, UPT ;  /* 0x000000ff0400728c */ /* 0x000fe2000bf05270 */
[----:B------:R-:W-:Y:S02]  /*0b20*/  IMAD R5, R5, -0x3d5d6597, R0 ;  /* 0xc2a29a6905057824 */ /* 0x000fe400078e0200 */
[----:B------:R-:W-:-:S03]  /*0b30*/  LOP3.LUT R12, R12, 0x7fffffff, RZ, 0xc0, !PT ;  /* 0x7fffffff0c0c7812 */ /* 0x000fc600078ec0ff */
[----:B------:R-:W-:Y:S01]  /*0b40*/  LOP3.LUT R14, R5, 0x7fffffff, RZ, 0xc0, !PT ;  /* 0x7fffffff050e7812 */ /* 0x000fe200078ec0ff */
[----:B--2---:R-:W2:Y:S08]  /*0b50*/  I2F.F64.U64 R8, R12 ;  /* 0x0000000c00087312 */ /* 0x004eb00000301800 */
[----:B------:R-:W3:Y:S01]  /*0b60*/  I2F.F64.U64 R10, R14 ;  /* 0x0000000e000a7312 */ /* 0x000ee20000301800 */
[----:B--2---:R-:W-:-:S02]  /*0b70*/  DMUL R8, R8, 4.6566128730773925781e-10 ;  /* 0x3e00000008087828 */ /* 0x004fc40000000000 */
[----:B---3--:R-:W-:-:S08]  /*0b80*/  DMUL R10, R10, 4.6566128730773925781e-10 ;  /* 0x3e0000000a0a7828 */ /* 0x008fd00000000000 */
[----:B------:R-:W-:Y:S08]  /*0b90*/  F2F.F32.F64 R8, R8 ;  /* 0x0000000800087310 */ /* 0x000ff00000301000 */
[----:B------:R-:W2:Y:S02]  /*0ba0*/  F2F.F32.F64 R10, R10 ;  /* 0x0000000a000a7310 */ /* 0x000ea40000301000 */
[----:B--2---:R-:W-:-:S04]  /*0bb0*/  FMUL R17, R10, R10 ;  /* 0x0000000a0a117220 */ /* 0x004fc80000400000 */
[----:B------:R-:W-:-:S04]  /*0bc0*/  FFMA R17, R8, R8, R17 ;  /* 0x0000000808117223 */ /* 0x000fc80000000011 */
[----:B------:R2:W3:Y:S01]  /*0bd0*/  MUFU.RSQ R6, R17 ;  /* 0x0000001100067308 */ /* 0x0004e20000001400 */
[----:B------:R-:W-:-:S04]  /*0be0*/  IADD3 R0, PT, PT, R17, -0xd000000, RZ ;  /* 0xf300000011007810 */ /* 0x000fc80007ffe0ff */
[----:B------:R-:W-:-:S13]  /*0bf0*/  ISETP.GT.U32.AND P0, PT, R0, 0x727fffff, PT ;  /* 0x727fffff0000780c */ /* 0x000fda0003f04070 */
[----:B--23--:R-:W-:Y:S05]  /*0c00*/  @!P0 BRA `(.L_x_40) ;  /* 0x0000000000188947 */ /* 0x00cfea0003800000 */
[----:B------:R-:W-:Y:S01]  /*0c10*/  BSSY.RECONVERGENT B1, `(.L_x_41) ;  /* 0x0000004000017945 */ /* 0x000fe20003800200 */
[----:B------:R-:W-:Y:S01]  /*0c20*/  IMAD.MOV.U32 R0, RZ, RZ, R17 ;  /* 0x000000ffff007224 */ /* 0x000fe200078e0011 */
[----:B------:R-:W-:-:S07]  /*0c30*/  MOV R16, 0xc50 ;  /* 0x00000c5000107802 */ /* 0x000fce0000000f00 */
[----:B01----:R-:W-:Y:S05]  /*0c40*/  CALL.REL.NOINC `($__internal_3_$__cuda_sm20_sqrt_rn_f32_slowpath) ;  /* 0x0000000400a47944 */ /* 0x003fea0003c00000 */
[----:B------:R-:W-:Y:S05]  /*0c50*/  BSYNC.RECONVERGENT B1 ;  /* 0x0000000000017941 */ /* 0x000fea0003800200 */
.L_x_41:
[----:B------:R-:W-:Y:S05]  /*0c60*/  BRA `(.L_x_42) ;  /* 0x0000000000107947 */ /* 0x000fea0003800000 */
.L_x_40:
[----:B------:R-:W-:Y:S01]  /*0c70*/  FMUL.FTZ R0, R17, R6 ;  /* 0x0000000611007220 */ /* 0x000fe20000410000 */
[----:B------:R-:W-:-:S03]  /*0c80*/  FMUL.FTZ R6, R6, 0.5 ;  /* 0x3f00000006067820 */ /* 0x000fc60000410000 */
[----:B------:R-:W-:-:S04]  /*0c90*/  FFMA R9, -R0, R0, R17 ;  /* 0x0000000000097223 */ /* 0x000fc80000000111 */
[----:B------:R-:W-:-:S07]  /*0ca0*/  FFMA R0, R9, R6, R0 ;  /* 0x0000000609007223 */ /* 0x000fce0000000000 */
.L_x_42:
[----:B------:R-:W-:Y:S05]  /*0cb0*/  BSYNC.RECONVERGENT B0 ;  /* 0x0000000000007941 */ /* 0x000fea0003800200 */
.L_x_39:
[----:B------:R-:W-:-:S13]  /*0cc0*/  FSETP.GTU.AND P0, PT, R0, 1, PT ;  /* 0x3f8000000000780b */ /* 0x000fda0003f0c000 */
[----:B-1----:R-:W-:-:S05]  /*0cd0*/  @!P0 IADD3 R7, PT, PT, R7, 0x1, RZ ;  /* 0x0000000107078810 */ /* 0x002fca0007ffe0ff */
[----:B------:R2:W-:Y:S01]  /*0ce0*/  @!P0 STS [R4], R7 ;  /* 0x0000000704008388 */ /* 0x0005e20000000800 */
[----:B------:R-:W-:Y:S05]  /*0cf0*/  BRA.U UP0, `(.L_x_43) ;  /* 0xfffffffd00687547 */ /* 0x000fea000b83ffff */
.L_x_23:
[----:B------:R-:W-:-:S13]  /*0d00*/  ISETP.GT.U32.AND P0, PT, R3, 0xf, PT ;  /* 0x0000000f0300780c */ /* 0x000fda0003f04070 */
[----:B------:R-:W-:Y:S05]  /*0d10*/  @P0 EXIT ;  /* 0x000000000000094d */ /* 0x000fea0003800000 */
[----:B------:R-:W-:Y:S01]  /*0d20*/  LDS R0, [R4] ;  /* 0x0000000004007984 */ /* 0x000fe20000000800 */
[----:B------:R-:W-:-:S03]  /*0d30*/  ISETP.NE.AND P0, PT, R3, RZ, PT ;  /* 0x000000ff0300720c */ /* 0x000fc60003f05270 */
[----:B------:R-:W3:Y:S02]  /*0d40*/  LDS R5, [R4+0x40] ;  /* 0x0000400004057984 */ /* 0x000ee40000000800 */
[----:B---3--:R-:W-:-:S05]  /*0d50*/  IADD3 R5, PT, PT, R0, R5, RZ ;  /* 0x0000000500057210 */ /* 0x008fca0007ffe0ff */
[----:B------:R-:W-:Y:S04]  /*0d60*/  STS [R4], R5 ;  /* 0x0000000504007388 */ /* 0x000fe80000000800 */
[----:B------:R-:W-:Y:S04]  /*0d70*/  LDS R0, [R4] ;  /* 0x0000000004007984 */ /* 0x000fe80000000800 */
[----:B-12---:R-:W1:Y:S02]  /*0d80*/  LDS R7, [R4+0x20] ;  /* 0x0000200004077984 */ /* 0x006e640000000800 */
[----:B-1----:R-:W-:-:S05]  /*0d90*/  IMAD.IADD R7, R0, 0x1, R7 ;  /* 0x0000000100077824 */ /* 0x002fca00078e0207 */
[----:B------:R-:W-:Y:S04]  /*0da0*/  STS [R4], R7 ;  /* 0x0000000704007388 */ /* 0x000fe80000000800 */
[----:B------:R-:W-:Y:S04]  /*0db0*/  LDS R0, [R4] ;  /* 0x0000000004007984 */ /* 0x000fe80000000800 */
[----:B------:R-:W1:Y:S02]  /*0dc0*/  LDS R9, [R4+0x10] ;  /* 0x0000100004097984 */ /* 0x000e640000000800 */
[----:B-1----:R-:W-:-:S05]  /*0dd0*/  IADD3 R9, PT, PT, R0, R9, RZ ;  /* 0x0000000900097210 */ /* 0x002fca0007ffe0ff */
[----:B------:R-:W-:Y:S04]  /*0de0*/  STS [R4], R9 ;  /* 0x0000000904007388 */ /* 0x000fe80000000800 */
[----:B------:R-:W-:Y:S04]  /*0df0*/  LDS R0, [R4] ;  /* 0x0000000004007984 */ /* 0x000fe80000000800 */
[----:B------:R-:W1:Y:S02]  /*0e00*/  LDS R11, [R4+0x8] ;  /* 0x00000800040b7984 */ /* 0x000e640000000800 */
[----:B-1----:R-:W-:-:S05]  /*0e10*/  IADD3 R11, PT, PT, R0, R11, RZ ;  /* 0x0000000b000b7210 */ /* 0x002fca0007ffe0ff */
[----:B------:R-:W-:Y:S04]  /*0e20*/  STS [R4], R11 ;  /* 0x0000000b04007388 */ /* 0x000fe80000000800 */
[----:B------:R-:W-:Y:S04]  /*0e30*/  LDS R0, [R4] ;  /* 0x0000000004007984 */ /* 0x000fe80000000800 */
[----:B------:R-:W1:Y:S02]  /*0e40*/  LDS R5, [R4+0x4] ;  /* 0x0000040004057984 */ /* 0x000e640000000800 */
[----:B-1----:R-:W-:-:S05]  /*0e50*/  IMAD.IADD R5, R0, 0x1, R5 ;  /* 0x0000000100057824 */ /* 0x002fca00078e0205 */
[----:B------:R1:W-:Y:S01]  /*0e60*/  STS [R4], R5 ;  /* 0x0000000504007388 */ /* 0x0003e20000000800 */
[----:B------:R-:W-:Y:S05]  /*0e70*/  @P0 EXIT ;  /* 0x000000000000094d */ /* 0x000fea0003800000 */
[----:B------:R-:W2:Y:S01]  /*0e80*/  S2UR UR5, SR_CgaCtaId ;  /* 0x00000000000579c3 */ /* 0x000ea20000008800 */
[----:B------:R-:W-:-:S07]  /*0e90*/  UMOV UR4, 0x400 ;  /* 0x0000040000047882 */ /* 0x000fce0000000000 */
[----:B01----:R-:W0:Y:S01]  /*0ea0*/  LDC.64 R4, c[0x0][0x380] ;  /* 0x0000e000ff047b82 */ /* 0x003e220000000a00 */
[----:B--2---:R-:W-:Y:S01]  /*0eb0*/  ULEA UR4, UR5, UR4, 0x18 ;  /* 0x0000000405047291 */ /* 0x004fe2000f8ec0ff */
[----:B0-----:R-:W-:-:S08]  /*0ec0*/  IMAD.WIDE.U32 R2, R2, 0x4, R4 ;  /* 0x0000000402027825 */ /* 0x001fd000078e0004 */
[----:B------:R-:W0:Y:S02]  /*0ed0*/  LDS R7, [UR4] ;  /* 0x00000004ff077984 */ /* 0x000e240008000800 */
[----:B------:R-:W0:Y:S02]  /*0ee0*/  LDCU.64 UR4, c[0x0][0x358] ;  /* 0x00006b00ff0477ac */ /* 0x000e240008000a00 */
[----:B0-----:R-:W-:Y:S01]  /*0ef0*/  STG.E desc[UR4][R2.64], R7 ;  /* 0x0000000702007986 */ /* 0x001fe2000c101904 */
[----:B------:R-:W-:Y:S05]  /*0f00*/  EXIT ;  /* 0x000000000000794d */ /* 0x000fea0003800000 */
        .weak           $__internal_2_$__cuda_sm20_div_u64
        .type           $__internal_2_$__cuda_sm20_div_u64,@function
        .size           $__internal_2_$__cuda_sm20_div_u64,($__internal_3_$__cuda_sm20_sqrt_rn_f32_slowpath - $__internal_2_$__cuda_sm20_div_u64)
$__internal_2_$__cuda_sm20_div_u64:
        /* <DEDUP_REMOVED lines=60> */
[----:B------:R-:W-:Y:S06]  /*12d0*/  RET.REL.NODEC R4 `(_Z16computePiKernel4Pjjj) ;  /* 0xffffffec04487950 */ /* 0x000fec0003c3ffff */
        .weak           $__internal_3_$__cuda_sm20_sqrt_rn_f32_slowpath
        .type           $__internal_3_$__cuda_sm20_sqrt_rn_f32_slowpath,@function
        .size           $__internal_3_$__cuda_sm20_sqrt_rn_f32_slowpath,(.L_x_66 - $__internal_3_$__cuda_sm20_sqrt_rn_f32_slowpath)
$__internal_3_$__cuda_sm20_sqrt_rn_f32_slowpath:
        /* <DEDUP_REMOVED lines=19> */
.L_x_44:
[----:B------:R-:W-:Y:S01]  /*1410*/  HFMA2 R11, -RZ, RZ, 0, 0 ;  /* 0x00000000ff0b7431 */ /* 0x000fe200000001ff */
[----:B------:R-:W-:Y:S01]  /*1420*/  MOV R10, R16 ;  /* 0x00000010000a7202 */ /* 0x000fe20000000f00 */
[----:B------:R-:W-:-:S03]  /*1430*/  IMAD.MOV.U32 R0, RZ, RZ, R9 ;  /* 0x000000ffff007224 */ /* 0x000fc600078e0009 */
[----:B------:R-:W-:Y:S05]  /*1440*/  RET.REL.NODEC R10 `(_Z16computePiKernel4Pjjj) ;  /* 0xffffffe80aec7950 */ /* 0x000fea0003c3ffff */
.L_x_45:
        /* <DEDUP_REMOVED lines=11> */
.L_x_66:


//--------------------- .text._Z16computePiKernel3Pjj --------------------------
	.section	.text._Z16computePiKernel3Pjj,"ax",@progbits
	.align	128
        .global         _Z16computePiKernel3Pjj
        .type           _Z16computePiKernel3Pjj,@function
        .size           _Z16computePiKernel3Pjj,(.L_x_68 - _Z16computePiKernel3Pjj)
        .other          _Z16computePiKernel3Pjj,@"STO_CUDA_ENTRY STV_DEFAULT"
_Z16computePiKernel3Pjj:
.text._Z16computePiKernel3Pjj:
        /* <DEDUP_REMOVED lines=8> */
[----:B------:R-:W-:Y:S05]  /*0080*/  CALL.REL.NOINC `($__internal_4_$__cuda_sm20_div_u64) ;  /* 0x00000004001c7944 */ /* 0x000fea0003c00000 */
[----:B------:R-:W0:Y:S01]  /*0090*/  LDCU UR4, c[0x0][0x388] ;  /* 0x00007100ff0477ac */ /* 0x000e220008000800 */
[----:B------:R-:W-:Y:S01]  /*00a0*/  HFMA2 R5, -RZ, RZ, -62.875, 0.0015850067138671875 ;  /* 0xd3dc167eff057431 */ /* 0x000fe200000001ff */
[----:B------:R-:W-:Y:S01]  /*00b0*/  MOV R11, RZ ;  /* 0x000000ff000b7202 */ /* 0x000fe20000000f00 */
[----:B------:R-:W-:Y:S01]  /*00c0*/  IMAD.MOV.U32 R9, RZ, RZ, RZ ;  /* 0x000000ffff097224 */ /* 0x000fe200078e00ff */
[----:B------:R-:W-:Y:S01]  /*00d0*/  BSSY.RECONVERGENT B0, `(.L_x_46) ;  /* 0x000001c000007945 */ /* 0x000fe20003800200 */
[----:B0-----:R-:W-:-:S04]  /*00e0*/  IMAD R0, R0, R7, UR4 ;  /* 0x0000000400007e24 */ /* 0x001fc8000f8e0207 */
[----:B------:R-:W-:Y:S02]  /*00f0*/  IMAD R10, R0, -0x3d5d6597, R5 ;  /* 0xc2a29a69000a7824 */ /* 0x000fe400078e0205 */
[----:B------:R-:W-:-:S03]  /*0100*/  IMAD.MOV.U32 R5, RZ, RZ, 0x3039 ;  /* 0x00003039ff057424 */ /* 0x000fc600078e00ff */
[----:B------:R-:W-:Y:S01]  /*0110*/  LOP3.LUT R10, R10, 0x7fffffff, RZ, 0xc0, !PT ;  /* 0x7fffffff0a0a7812 */ /* 0x000fe200078ec0ff */
[----:B------:R-:W-:-:S03]  /*0120*/  IMAD R0, R0, 0x41c64e6d, R5 ;  /* 0x41c64e6d00007824 */ /* 0x000fc600078e0205 */
        /* <DEDUP_REMOVED lines=8> */
[----:B-1----:R-:W-:-:S04]  /*01b0*/  FFMA R13, R4, R4, R13 ;  /* 0x00000004040d7223 */ /* 0x002fc8000000000d */
[----:B------:R0:W1:Y:S01]  /*01c0*/  MUFU.RSQ R10, R13 ;  /* 0x0000000d000a7308 */ /* 0x0000620000001400 */
[----:B------:R-:W-:-:S04]  /*01d0*/  IADD3 R0, PT, PT, R13, -0xd000000, RZ ;  /* 0xf30000000d007810 */ /* 0x000fc80007ffe0ff */
[----:B------:R-:W-:-:S13]  /*01e0*/  ISETP.GT.U32.AND P0, PT, R0, 0x727fffff, PT ;  /* 0x727fffff0000780c */ /* 0x000fda0003f04070 */
[----:B01----:R-:W-:Y:S05]  /*01f0*/  @!P0 BRA `(.L_x_47) ;  /* 0x0000000000148947 */ /* 0x003fea0003800000 */
[----:B------:R-:W-:Y:S01]  /*0200*/  BSSY.RECONVERGENT B1, `(.L_x_48) ;  /* 0x0000003000017945 */ /* 0x000fe20003800200 */
[----:B------:R-:W-:-:S07]  /*0210*/  MOV R9, 0x230 ;  /* 0x0000023000097802 */ /* 0x000fce0000000f00 */
[----:B------:R-:W-:Y:S05]  /*0220*/  CALL.REL.NOINC `($__internal_5_$__cuda_sm20_sqrt_rn_f32_slowpath) ;  /* 0x0000000400a07944 */ /* 0x000fea0003c00000 */
[----:B------:R-:W-:Y:S05]  /*0230*/  BSYNC.RECONVERGENT B1 ;  /* 0x0000000000017941 */ /* 0x000fea0003800200 */
.L_x_48:
[----:B------:R-:W-:Y:S05]  /*0240*/  BRA `(.L_x_49) ;  /* 0x0000000000107947 */ /* 0x000fea0003800000 */
.L_x_47:
[----:B------:R-:W-:Y:S01]  /*0250*/  FMUL.FTZ R0, R13, R10 ;  /* 0x0000000a0d007220 */ /* 0x000fe20000410000 */
[----:B------:R-:W-:-:S03]  /*0260*/  FMUL.FTZ R4, R10, 0.5 ;  /* 0x3f0000000a047820 */ /* 0x000fc60000410000 */
[----:B------:R-:W-:-:S04]  /*0270*/  FFMA R5, -R0, R0, R13 ;  /* 0x0000000000057223 */ /* 0x000fc8000000010d */
[----:B------:R-:W-:-:S07]  /*0280*/  FFMA R0, R5, R4, R0 ;  /* 0x0000000405007223 */ /* 0x000fce0000000000 */
.L_x_49:
[----:B------:R-:W-:Y:S05]  /*0290*/  BSYNC.RECONVERGENT B0 ;  /* 0x0000000000007941 */ /* 0x000fea0003800200 */
.L_x_46:
[----:B------:R-:W0:Y:S01]  /*02a0*/  S2UR UR5, SR_CgaCtaId ;  /* 0x00000000000579c3 */ /* 0x000e220000008800 */
[----:B------:R-:W-:Y:S01]  /*02b0*/  FSETP.GTU.AND P0, PT, R0, 1, PT ;  /* 0x3f8000000000780b */ /* 0x000fe20003f0c000 */
[----:B------:R-:W-:Y:S01]  /*02c0*/  UMOV UR4, 0x400 ;  /* 0x0000040000047882 */ /* 0x000fe20000000000 */
[----:B------:R-:W-:-:S11]  /*02d0*/  ISETP.GT.U32.AND P1, PT, R3, 0xf, PT ;  /* 0x0000000f0300780c */ /* 0x000fd60003f24070 */
[----:B------:R-:W-:Y:S01]  /*02e0*/  @!P0 IMAD.MOV.U32 R5, RZ, RZ, 0x1 ;  /* 0x00000001ff058424 */ /* 0x000fe200078e00ff */
[----:B0-----:R-:W-:-:S06]  /*02f0*/  ULEA UR4, UR5, UR4, 0x18 ;  /* 0x0000000405047291 */ /* 0x001fcc000f8ec0ff */
[----:B------:R-:W-:-:S05]  /*0300*/  LEA R0, R3, UR4, 0x2 ;  /* 0x0000000403007c11 */ /* 0x000fca000f8e10ff */
[----:B------:R0:W-:Y:S04]  /*0310*/  @!P0 STS [R0], R5 ;  /* 0x0000000500008388 */ /* 0x0001e80000000800 */
[----:B------:R0:W-:Y:S01]  /*0320*/  @P0 STS [R0], RZ ;  /* 0x000000ff00000388 */ /* 0x0001e20000000800 */
        /* <DEDUP_REMOVED lines=21> */
[----:B------:R0:W-:Y:S01]  /*0480*/  STS [R0], R5 ;  /* 0x0000000500007388 */ /* 0x0001e20000000800 */
[----:B------:R-:W-:Y:S05]  /*0490*/  @P0 EXIT ;  /* 0x000000000000094d */ /* 0x000fea0003800000 */
[----:B------:R-:W1:Y:S01]  /*04a0*/  LDS R7, [UR4] ;  /* 0x00000004ff077984 */ /* 0x000e620008000800 */
[----:B0-----:R-:W0:Y:S01]  /*04b0*/  LDC.64 R4, c[0x0][0x380] ;  /* 0x0000e000ff047b82 */ /* 0x001e220000000a00 */
[----:B------:R-:W1:Y:S01]  /*04c0*/  LDCU.64 UR6, c[0x0][0x358] ;  /* 0x00006b00ff0677ac */ /* 0x000e620008000a00 */
[----:B0-----:R-:W-:-:S05]  /*04d0*/  IMAD.WIDE.U32 R2, R2, 0x4, R4 ;  /* 0x0000000402027825 */ /* 0x001fca00078e0004 */
[----:B-1----:R-:W-:Y:S01]  /*04e0*/  STG.E desc[UR6][R2.64], R7 ;  /* 0x0000000702007986 */ /* 0x002fe2000c101906 */
[----:B------:R-:W-:Y:S05]  /*04f0*/  EXIT ;  /* 0x000000000000794d */ /* 0x000fea0003800000 */
        .weak           $__internal_4_$__cuda_sm20_div_u64
        .type           $__internal_4_$__cuda_sm20_div_u64,@function
        .size           $__internal_4_$__cuda_sm20_div_u64,($__internal_5_$__cuda_sm20_sqrt_rn_f32_slowpath - $__internal_4_$__cuda_sm20_div_u64)
$__internal_4_$__cuda_sm20_div_u64:
[----:B------:R-:W-:Y:S02]  /*0500*/  UMOV UR5, URZ ;  /* 0x000000ff00057c82 */ /* 0x000fe40008000000 */
[----:B------:R-:W0:Y:S08]  /*0510*/  I2F.U64.RP R5, UR4 ;  /* 0x0000000400057d12 */ /* 0x000e300008309000 */
[----:B0-----:R-:W0:Y:S02]  /*0520*/  MUFU.RCP R5, R5 ;  /* 0x0000000500057308 */ /* 0x001e240000001000 */
[----:B0-----:R-:W-:-:S06]  /*0530*/  VIADD R6, R5, 0x1ffffffe ;  /* 0x1ffffffe05067836 */ /* 0x001fcc0000000000 */
        /* <DEDUP_REMOVED lines=17> */
[----:B------:R-:W-:Y:S02]  /*0650*/  IMAD.MOV.U32 R7, RZ, RZ, RZ ;  /* 0x000000ffff077224 */ /* 0x000fe400078e00ff */
[----:B------:R-:W-:-:S04]  /*0660*/  IMAD.HI.U32 R8, R9, R11, RZ ;  /* 0x0000000b09087227 */ /* 0x000fc800078e00ff */
[----:B------:R-:W-:-:S04]  /*0670*/  IMAD.X R6, RZ, RZ, ~R6, P0 ;  /* 0x000000ffff067224 */ /* 0x000fc800000e0e06 */
[----:B------:R-:W-:-:S04]  /*0680*/  IMAD.WIDE.U32 R8, P0, R9, R6, R8 ;  /* 0x0000000609087225 */ /* 0x000fc80007800008 */
[C---:B------:R-:W-:Y:S02]  /*0690*/  IMAD R10, R5.reuse, R6, RZ ;  /* 0x00000006050a7224 */ /* 0x040fe400078e02ff */
[----:B------:R-:W-:-:S04]  /*06a0*/  IMAD.HI.U32 R9, P1, R5, R11, R8 ;  /* 0x0000000b05097227 */ /* 0x000fc80007820008 */
[----:B------:R-:W-:Y:S01]  /*06b0*/  IMAD.HI.U32 R6, R5, R6, RZ ;  /* 0x0000000605067227 */ /* 0x000fe200078e00ff */
[----:B------:R-:W-:-:S04]  /*06c0*/  IADD3 R9, P2, PT, R10, R9, RZ ;  /* 0x000000090a097210 */ /* 0x000fc80007f5e0ff */
[----:B------:R-:W-:Y:S01]  /*06d0*/  IADD3.X R5, PT, PT, R6, R5, RZ, P0, !PT ;  /* 0x0000000506057210 */ /* 0x000fe200007fe4ff */
[----:B------:R-:W-:-:S03]  /*06e0*/  IMAD.HI.U32 R6, R9, -0x1, RZ ;  /* 0xffffffff09067827 */ /* 0x000fc600078e00ff */
[----:B------:R-:W-:Y:S02]  /*06f0*/  IADD3.X R5, PT, PT, RZ, RZ, R5, P2, P1 ;  /* 0x000000ffff057210 */ /* 0x000fe400017e2405 */
[----:B------:R-:W-:Y:S01]  /*0700*/  ISETP.NE.U32.AND P2, PT, RZ, UR4, PT ;  /* 0x00000004ff007c0c */ /* 0x000fe2000bf45070 */
[----:B------:R-:W-:Y:S01]  /*0710*/  IMAD.WIDE.U32 R6, R9, -0x1, R6 ;  /* 0xffffffff09067825 */ /* 0x000fe200078e0006 */
[----:B------:R-:W-:-:S03]  /*0720*/  IADD3 R8, PT, PT, RZ, -R5, RZ ;  /* 0x80000005ff087210 */ /* 0x000fc60007ffe0ff */
[----:B------:R-:W-:-:S04]  /*0730*/  IMAD.HI.U32 R9, R5, -0x1, RZ ;  /* 0xffffffff05097827 */ /* 0x000fc800078e00ff */
[----:B------:R-:W-:Y:S01]  /*0740*/  IMAD.HI.U32 R6, P0, R5, -0x1, R6 ;  /* 0xffffffff05067827 */ /* 0x000fe20007800006 */
[----:B------:R-:W-:-:S04]  /*0750*/  MOV R5, R8 ;  /* 0x0000000800057202 */ /* 0x000fc80000000f00 */
[----:B------:R-:W-:Y:S01]  /*0760*/  IADD3 R8, P1, PT, R5, R6, RZ ;  /* 0x0000000605087210 */ /* 0x000fe20007f3e0ff */
[----:B------:R-:W-:-:S04]  /*0770*/  IMAD.X R5, RZ, RZ, R9, P0 ;  /* 0x000000ffff057224 */ /* 0x000fc800000e0609 */
[----:B------:R-:W-:Y:S01]  /*0780*/  IMAD.WIDE.U32 R6, R8, UR4, RZ ;  /* 0x0000000408067c25 */ /* 0x000fe2000f8e00ff */
[----:B------:R-:W-:Y:S02]  /*0790*/  IADD3.X R5, PT, PT, RZ, R5, RZ, P1, !PT ;  /* 0x00000005ff057210 */ /* 0x000fe40000ffe4ff */
[----:B------:R-:W-:-:S03]  /*07a0*/  IADD3 R10, P0, PT, -R6, -0x1, RZ ;  /* 0xffffffff060a7810 */ /* 0x000fc60007f1e1ff */
[----:B------:R-:W-:Y:S01]  /*07b0*/  IMAD R5, R5, UR4, R7 ;  /* 0x0000000405057c24 */ /* 0x000fe2000f8e0207 */
[----:B------:R-:W-:-:S04]  /*07c0*/  ISETP.GE.U32.AND P1, PT, R10, UR4, PT ;  /* 0x000000040a007c0c */ /* 0x000fc8000bf26070 */
[----:B------:R-:W-:Y:S02]  /*07d0*/  IADD3.X R7, PT, PT, ~R5, -0x1, RZ, P0, !PT ;  /* 0xffffffff05077810 */ /* 0x000fe400007fe5ff */
[----:B------:R-:W-:Y:S02]  /*07e0*/  IADD3 R5, P0, PT, R10, -UR4, RZ ;  /* 0x800000040a057c10 */ /* 0x000fe4000ff1e0ff */
[C---:B------:R-:W-:Y:S02]  /*07f0*/  ISETP.GE.U32.AND.EX P1, PT, R7.reuse, RZ, PT, P1 ;  /* 0x000000ff0700720c */ /* 0x040fe40003f26110 */
[----:B------:R-:W-:Y:S02]  /*0800*/  IADD3.X R6, PT, PT, R7, -0x1, RZ, P0, !PT ;  /* 0xffffffff07067810 */ /* 0x000fe400007fe4ff */
[----:B------:R-:W-:Y:S02]  /*0810*/  SEL R5, R5, R10, P1 ;  /* 0x0000000a05057207 */ /* 0x000fe40000800000 */
[----:B------:R-:W-:-:S02]  /*0820*/  SEL R6, R6, R7, P1 ;  /* 0x0000000706067207 */ /* 0x000fc40000800000 */
[----:B------:R-:W-:Y:S01]  /*0830*/  ISETP.GE.U32.AND P0, PT, R5, UR4, PT ;  /* 0x0000000405007c0c */ /* 0x000fe2000bf06070 */
[----:B------:R-:W-:-:S03]  /*0840*/  HFMA2 R5, -RZ, RZ, 0, 0 ;  /* 0x00000000ff057431 */ /* 0x000fc600000001ff */
[----:B------:R-:W-:Y:S02]  /*0850*/  ISETP.GE.U32.AND.EX P0, PT, R6, RZ, PT, P0 ;  /* 0x000000ff0600720c */ /* 0x000fe40003f06100 */
[----:B------:R-:W-:Y:S02]  /*0860*/  @P1 IADD3 R8, PT, PT, R8, 0x1, RZ ;  /* 0x0000000108081810 */ /* 0x000fe40007ffe0ff */
[----:B------:R-:W-:-:S09]  /*0870*/  ISETP.NE.AND.EX P1, PT, RZ, RZ, PT, P2 ;  /* 0x000000ffff00720c */ /* 0x000fd20003f25320 */
[----:B------:R-:W-:-:S05]  /*0880*/  @P0 VIADD R8, R8, 0x1 ;  /* 0x0000000108080836 */ /* 0x000fca0000000000 */
[----:B------:R-:W-:Y:S01]  /*0890*/  SEL R7, R8, 0xffffffff, P1 ;  /* 0xffffffff08077807 */ /* 0x000fe20000800000 */
[----:B------:R-:W-:Y:S06]  /*08a0*/  RET.REL.NODEC R4 `(_Z16computePiKernel3Pjj) ;  /* 0xfffffff404d47950 */ /* 0x000fec0003c3ffff */
        .weak           $__internal_5_$__cuda_sm20_sqrt_rn_f32_slowpath
        .type           $__internal_5_$__cuda_sm20_sqrt_rn_f32_slowpath,@function
        .size           $__internal_5_$__cuda_sm20_sqrt_rn_f32_slowpath,(.L_x_68 - $__internal_5_$__cuda_sm20_sqrt_rn_f32_slowpath)
$__internal_5_$__cuda_sm20_sqrt_rn_f32_slowpath:
[----:B------:R-:W-:-:S13]  /*08b0*/  LOP3.LUT P0, RZ, R13, 0x7fffffff, RZ, 0xc0, !PT ;  /* 0x7fffffff0dff7812 */ /* 0x000fda000780c0ff */
[----:B------:R-:W-:Y:S01]  /*08c0*/  @!P0 MOV R4, R13 ;  /* 0x0000000d00048202 */ /* 0x000fe20000000f00 */
[----:B------:R-:W-:Y:S06]  /*08d0*/  @!P0 BRA `(.L_x_50) ;  /* 0x0000000000448947 */ /* 0x000fec0003800000 */
[----:B------:R-:W-:Y:S01]  /*08e0*/  FSETP.GEU.FTZ.AND P0, PT, R13, RZ, PT ;  /* 0x000000ff0d00720b */ /* 0x000fe20003f1e000 */
[----:B------:R-:W-:-:S12]  /*08f0*/  IMAD.MOV.U32 R0, RZ, RZ, R13 ;  /* 0x000000ffff007224 */ /* 0x000fd800078e000d */
        /* <DEDUP_REMOVED lines=15> */
.L_x_50:
[----:B------:R-:W-:Y:S02]  /*09f0*/  HFMA2 R5, -RZ, RZ, 0, 0 ;  /* 0x00000000ff057431 */ /* 0x000fe400000001ff */
[----:B------:R-:W-:Y:S01]  /*0a00*/  IMAD.MOV.U32 R0, RZ, RZ, R4 ;  /* 0x000000ffff007224 */ /* 0x000fe200078e0004 */
[----:B------:R-:W-:-:S04]  /*0a10*/  MOV R4, R9 ;  /* 0x0000000900047202 */ /* 0x000fc80000000f00 */
[----:B------:R-:W-:Y:S05]  /*0a20*/  RET.REL.NODEC R4 `(_Z16computePiKernel3Pjj) ;  /* 0xfffffff404747950 */ /* 0x000fea0003c3ffff */
.L_x_51:
        /* <DEDUP_REMOVED lines=13> */
.L_x_68:


//--------------------- .text._Z16computePiKernel2Pjj --------------------------
	.section	.text._Z16computePiKernel2Pjj,"ax",@progbits
	.align	128
        .global         _Z16computePiKernel2Pjj
        .type           _Z16computePiKernel2Pjj,@function
        .size           _Z16computePiKernel2Pjj,(.L_x_70 - _Z16computePiKernel2Pjj)
        .other          _Z16computePiKernel2Pjj,@"STO_CUDA_ENTRY STV_DEFAULT"
_Z16computePiKernel2Pjj:
.text._Z16computePiKernel2Pjj:
[----:B------:R-:W-:Y:S01]  /*0000*/  LDC R1, c[0x0][0x37c] ;  /* 0x0000df00ff017b82 */ /* 0x000fe20000000800 */
[----:B------:R-:W0:Y:S07]  /*0010*/  S2R R3, SR_TID.X ;  /* 0x0000000000037919 */ /* 0x000e2e0000002100 */
[----:B------:R-:W0:Y:S01]  /*0020*/  S2UR UR4, SR_CTAID.X ;  /* 0x00000000000479c3 */ /* 0x000e220000002500 */
[----:B------:R-:W-:-:S07]  /*0030*/  MOV R0, 0x90 ;  /* 0x0000009000007802 */ /* 0x000fce0000000f00 */
[----:B------:R-:W0:Y:S01]  /*0040*/  LDC R4, c[0x0][0x360] ;  /* 0x0000d800ff047b82 */ /* 0x000e220000000800 */
[----:B------:R-:W1:Y:S01]  /*0050*/  LDCU UR5, c[0x0][0x370] ;  /* 0x00006e00ff0577ac */ /* 0x000e620008000800 */
[C---:B0-----:R-:W-:Y:S02]  /*0060*/  IMAD R2, R4.reuse, UR4, R3 ;  /* 0x0000000404027c24 */ /* 0x041fe4000f8e0203 */
[----:B-1----:R-:W-:-:S07]  /*0070*/  IMAD R4, R4, UR5, RZ ;  /* 0x0000000504047c24 */ /* 0x002fce000f8e02ff */
[----:B------:R-:W-:Y:S05]  /*0080*/  CALL.REL.NOINC `($__internal_6_$__cuda_sm20_div_u64) ;  /* 0x0000000000bc7944 */ /* 0x000fea0003c00000 */
[----:B------:R-:W0:Y:S01]  /*0090*/  LDCU UR4, c[0x0][0x388] ;  /* 0x00007100ff0477ac */ /* 0x000e220008000800 */
[----:B------:R-:W-:Y:S02]  /*00a0*/  HFMA2 R10, -RZ, RZ, -62.875, 0.0015850067138671875 ;  /* 0xd3dc167eff0a7431 */ /* 0x000fe400000001ff */
[----:B------:R-:W-:Y:S01]  /*00b0*/  IMAD.MOV.U32 R0, RZ, RZ, 0x3039 ;  /* 0x00003039ff007424 */ /* 0x000fe200078e00ff */
[----:B------:R-:W-:Y:S01]  /*00c0*/  MOV R11, RZ ;  /* 0x000000ff000b7202 */ /* 0x000fe20000000f00 */
[----:B------:R-:W-:Y:S01]  /*00d0*/  IMAD.MOV.U32 R9, RZ, RZ, RZ ;  /* 0x000000ffff097224 */ /* 0x000fe200078e00ff */
[----:B------:R-:W-:Y:S01]  /*00e0*/  BSSY.RECONVERGENT B0, `(.L_x_52) ;  /* 0x000001c000007945 */ /* 0x000fe20003800200 */
[----:B0-----:R-:W-:-:S04]  /*00f0*/  IMAD R3, R2, R3, UR4 ;  /* 0x0000000402037e24 */ /* 0x001fc8000f8e0203 */
[C---:B------:R-:W-:Y:S02]  /*0100*/  IMAD R10, R3.reuse, -0x3d5d6597, R10 ;  /* 0xc2a29a69030a7824 */ /* 0x040fe400078e020a */
[----:B------:R-:W-:-:S03]  /*0110*/  IMAD R3, R3, 0x41c64e6d, R0 ;  /* 0x41c64e6d03037824 */ /* 0x000fc600078e0200 */
[----:B------:R-:W-:Y:S02]  /*0120*/  LOP3.LUT R10, R10, 0x7fffffff, RZ, 0xc0, !PT ;  /* 0x7fffffff0a0a7812 */ /* 0x000fe400078ec0ff */
[----:B------:R-:W-:Y:S02]  /*0130*/  LOP3.LUT R8, R3, 0x7fffffff, RZ, 0xc0, !PT ;  /* 0x7fffffff03087812 */ /* 0x000fe400078ec0ff */
[----:B------:R-:W0:Y:S08]  /*0140*/  I2F.F64.U64 R6, R10 ;  /* 0x0000000a00067312 */ /* 0x000e300000301800 */
[----:B------:R-:W1:Y:S01]  /*0150*/  I2F.F64.U64 R4, R8 ;  /* 0x0000000800047312 */ /* 0x000e620000301800 */
[----:B0-----:R-:W-:-:S02]  /*0160*/  DMUL R6, R6, 4.6566128730773925781e-10 ;  /* 0x3e00000006067828 */ /* 0x001fc40000000000 */
        /* <DEDUP_REMOVED lines=11> */
[----:B------:R-:W-:Y:S05]  /*0220*/  CALL.REL.NOINC `($__internal_7_$__cuda_sm20_sqrt_rn_f32_slowpath) ;  /* 0x0000000400447944 */ /* 0x000fea0003c00000 */
[----:B------:R-:W-:Y:S05]  /*0230*/  BSYNC.RECONVERGENT B1 ;  /* 0x0000000000017941 */ /* 0x000fea0003800200 */
.L_x_54:
[----:B------:R-:W-:Y:S01]  /*0240*/  IMAD.MOV.U32 R0, RZ, RZ, R3 ;  /* 0x000000ffff007224 */ /* 0x000fe200078e0003 */
[----:B------:R-:W-:Y:S06]  /*0250*/  BRA `(.L_x_55) ;  /* 0x0000000000107947 */ /* 0x000fec0003800000 */
.L_x_53:
[----:B------:R-:W-:Y:S01]  /*0260*/  FMUL.FTZ R0, R3, R10 ;  /* 0x0000000a03007220 */ /* 0x000fe20000410000 */
[----:B------:R-:W-:-:S03]  /*0270*/  FMUL.FTZ R4, R10, 0.5 ;  /* 0x3f0000000a047820 */ /* 0x000fc60000410000 */
[----:B------:R-:W-:-:S04]  /*0280*/  FFMA R3, -R0, R0, R3 ;  /* 0x0000000000037223 */ /* 0x000fc80000000103 */
[----:B------:R-:W-:-:S07]  /*0290*/  FFMA R0, R3, R4, R0 ;  /* 0x0000000403007223 */ /* 0x000fce0000000000 */
.L_x_55:
[----:B------:R-:W-:Y:S05]  /*02a0*/  BSYNC.RECONVERGENT B0 ;  /* 0x0000000000007941 */ /* 0x000fea0003800200 */
.L_x_52:
[----:B------:R-:W-:Y:S01]  /*02b0*/  FSETP.GTU.AND P0, PT, R0, 1, PT ;  /* 0x3f8000000000780b */ /* 0x000fe20003f0c000 */
[----:B------:R-:W0:-:S12]  /*02c0*/  LDCU.64 UR4, c[0x0][0x358] ;  /* 0x00006b00ff0477ac */ /* 0x000e180008000a00 */
[----:B------:R-:W1:Y:S01]  /*02d0*/  @!P0 LDC.64 R4, c[0x0][0x380] ;  /* 0x0000e000ff048b82 */ /* 0x000e620000000a00 */
[----:B------:R-:W-:Y:S02]  /*02e0*/  @!P0 MOV R3, 0x1 ;  /* 0x0000000100038802 */ /* 0x000fe40000000f00 */
[----:B-1----:R-:W-:-:S04]  /*02f0*/  @!P0 LEA R4, P1, R2, R4, 0x2 ;  /* 0x0000000402048211 */ /* 0x002fc800078210ff */
[----:B------:R-:W-:-:S05]  /*0300*/  @!P0 LEA.HI.X R5, R2, R5, RZ, 0x2, P1 ;  /* 0x0000000502058211 */ /* 0x000fca00008f14ff */
[----:B0-----:R0:W-:Y:S01]  /*0310*/  @!P0 STG.E desc[UR4][R4.64], R3 ;  /* 0x0000000304008986 */ /* 0x0011e2000c101904 */
[----:B------:R-:W-:Y:S05]  /*0320*/  @!P0 EXIT ;  /* 0x000000000000894d */ /* 0x000fea0003800000 */
[----:B------:R-:W0:Y:S02]  /*0330*/  LDCU.64 UR6, c[0x0][0x380] ;  /* 0x00007000ff0677ac */ /* 0x000e240008000a00 */
[----:B0-----:R-:W-:-:S04]  /*0340*/  LEA R4, P0, R2, UR6, 0x2 ;  /* 0x0000000602047c11 */ /* 0x001fc8000f8010ff */
[----:B------:R-:W-:-:S05]  /*0350*/  LEA.HI.X R5, R2, UR7, RZ, 0x2, P0 ;  /* 0x0000000702057c11 */ /* 0x000fca00080f14ff */
[----:B------:R-:W-:Y:S01]  /*0360*/  STG.E desc[UR4][R4.64], RZ ;  /* 0x000000ff04007986 */ /* 0x000fe2000c101904 */
[----:B------:R-:W-:Y:S05]  /*0370*/  EXIT ;  /* 0x000000000000794d */ /* 0x000fea0003800000 */
        .weak           $__internal_6_$__cuda_sm20_div_u64
        .type           $__internal_6_$__cuda_sm20_div_u64,@function
        .size           $__internal_6_$__cuda_sm20_div_u64,($__internal_7_$__cuda_sm20_sqrt_rn_f32_slowpath - $__internal_6_$__cuda_sm20_div_u64)
$__internal_6_$__cuda_sm20_div_u64:
[----:B------:R-:W-:-:S04]  /*0380*/  IMAD.MOV.U32 R5, RZ, RZ, RZ ;  /* 0x000000ffff057224 */ /* 0x000fc800078e00ff */
[----:B------:R-:W0:Y:S08]  /*0390*/  I2F.U64.RP R3, R4 ;  /* 0x0000000400037312 */ /* 0x000e300000309000 */
[----:B0-----:R-:W0:Y:S02]  /*03a0*/  MUFU.RCP R3, R3 ;  /* 0x0000000300037308 */ /* 0x001e240000001000 */
[----:B0-----:R-:W-:-:S06]  /*03b0*/  IADD3 R6, PT, PT, R3, 0x1ffffffe, RZ ;  /* 0x1ffffffe03067810 */ /* 0x001fcc0007ffe0ff */
[----:B------:R-:W0:Y:S02]  /*03c0*/  F2I.U64.TRUNC R6, R6 ;  /* 0x0000000600067311 */ /* 0x000e24000020d800 */
[----:B0-----:R-:W-:-:S04]  /*03d0*/  IMAD.WIDE.U32 R8, R6, R4, RZ ;  /* 0x0000000406087225 */ /* 0x001fc800078e00ff */
[----:B------:R-:W-:Y:S01]  /*03e0*/  IMAD R9, R4, R7, R9 ;  /* 0x0000000704097224 */ /* 0x000fe200078e0209 */
[----:B------:R-:W-:-:S05]  /*03f0*/  IADD3 R11, P0, PT, RZ, -R8, RZ ;  /* 0x80000008ff0b7210 */ /* 0x000fca0007f1e0ff */
[----:B------:R-:W-:-:S04]  /*0400*/  IMAD.HI.U32 R8, R6, R11, RZ ;  /* 0x0000000b06087227 */ /* 0x000fc800078e00ff */
[----:B------:R-:W-:Y:S01]  /*0410*/  IMAD.X R13, RZ, RZ, ~R9, P0 ;  /* 0x000000ffff0d7224 */ /* 0x000fe200000e0e09 */
[----:B------:R-:W-:-:S03]  /*0420*/  MOV R9, R6 ;  /* 0x0000000600097202 */ /* 0x000fc60000000f00 */
[-C--:B------:R-:W-:Y:S02]  /*0430*/  IMAD R5, R7, R13.reuse, RZ ;  /* 0x0000000d07057224 */ /* 0x080fe400078e02ff */
[----:B------:R-:W-:-:S04]  /*0440*/  IMAD.WIDE.U32 R8, P0, R6, R13, R8 ;  /* 0x0000000d06087225 */ /* 0x000fc80007800008 */
[----:B------:R-:W-:-:S04]  /*0450*/  IMAD.HI.U32 R3, R7, R13, RZ ;  /* 0x0000000d07037227 */ /* 0x000fc800078e00ff */
[----:B------:R-:W-:-:S04]  /*0460*/  IMAD.HI.U32 R8, P1, R7, R11, R8 ;  /* 0x0000000b07087227 */ /* 0x000fc80007820008 */
[----:B------:R-:W-:Y:S01]  /*0470*/  IMAD.X R3, R3, 0x1, R7, P0 ;  /* 0x0000000103037824 */ /* 0x000fe200000e0607 */
[----:B------:R-:W-:-:S04]  /*0480*/  IADD3 R9, P2, PT, R5, R8, RZ ;  /* 0x0000000805097210 */ /* 0x000fc80007f5e0ff */
[----:B------:R-:W-:Y:S01]  /*0490*/  IADD3.X R3, PT, PT, RZ, RZ, R3, P2, P1 ;  /* 0x000000ffff037210 */ /* 0x000fe200017e2403 */
[----:B------:R-:W-:-:S03]  /*04a0*/  IMAD.WIDE.U32 R6, R9, R4, RZ ;  /* 0x0000000409067225 */ /* 0x000fc600078e00ff */
[----:B------:R-:W-:Y:S01]  /*04b0*/  IADD3 R5, P0, PT, RZ, -R6, RZ ;  /* 0x80000006ff057210 */ /* 0x000fe20007f1e0ff */
[----:B------:R-:W-:Y:S02]  /*04c0*/  IMAD R6, R4, R3, R7 ;  /* 0x0000000304067224 */ /* 0x000fe400078e0207 */
        /* <DEDUP_REMOVED lines=10> */
[----:B------:R-:W-:Y:S02]  /*0570*/  IADD3.X R3, PT, PT, RZ, RZ, R3, P2, P1 ;  /* 0x000000ffff037210 */ /* 0x000fe400017e2403 */
[----:B------:R-:W-:Y:S01]  /*0580*/  ISETP.NE.U32.AND P2, PT, R4, RZ, PT ;  /* 0x000000ff0400720c */ /* 0x000fe20003f45070 */
[----:B------:R-:W-:Y:S01]  /*0590*/  IMAD.WIDE.U32 R6, R5, -0x1, R6 ;  /* 0xffffffff05067825 */ /* 0x000fe200078e0006 */
[----:B------:R-:W-:-:S05]  /*05a0*/  IADD3 R8, PT, PT, RZ, -R3, RZ ;  /* 0x80000003ff087210 */ /* 0x000fca0007ffe0ff */
[----:B------:R-:W-:Y:S02]  /*05b0*/  IMAD.MOV.U32 R5, RZ, RZ, R8 ;  /* 0x000000ffff057224 */ /* 0x000fe400078e0008 */
[----:B------:R-:W-:-:S04]  /*05c0*/  IMAD.HI.U32 R8, R3, -0x1, RZ ;  /* 0xffffffff03087827 */ /* 0x000fc800078e00ff */
[----:B------:R-:W-:-:S05]  /*05d0*/  IMAD.HI.U32 R6, P0, R3, -0x1, R6 ;  /* 0xffffffff03067827 */ /* 0x000fca0007800006 */
[----:B------:R-:W-:Y:S02]  /*05e0*/  IADD3 R5, P1, PT, R5, R6, RZ ;  /* 0x0000000605057210 */ /* 0x000fe40007f3e0ff */
[----:B------:R-:W-:-:S03]  /*05f0*/  IADD3.X R3, PT, PT, R8, RZ, RZ, P0, !PT ;  /* 0x000000ff08037210 */ /* 0x000fc600007fe4ff */
[----:B------:R-:W-:Y:S01]  /*0600*/  IMAD.WIDE.U32 R6, R5, R4, RZ ;  /* 0x0000000405067225 */ /* 0x000fe200078e00ff */
[----:B------:R-:W-:-:S05]  /*0610*/  IADD3.X R3, PT, PT, RZ, R3, RZ, P1, !PT ;  /* 0x00000003ff037210 */ /* 0x000fca0000ffe4ff */
[----:B------:R-:W-:Y:S01]  /*0620*/  IMAD R3, R4, R3, R7 ;  /* 0x0000000304037224 */ /* 0x000fe200078e0207 */
[----:B------:R-:W-:-:S04]  /*0630*/  IADD3 R7, P0, PT, -R6, -0x1, RZ ;  /* 0xffffffff06077810 */ /* 0x000fc80007f1e1ff */
[----:B------:R-:W-:Y:S02]  /*0640*/  IADD3.X R9, PT, PT, ~R3, -0x1, RZ, P0, !PT ;  /* 0xffffffff03097810 */ /* 0x000fe400007fe5ff */
[----:B------:R-:W-:Y:S02]  /*0650*/  ISETP.GE.U32.AND P1, PT, R7, R4, PT ;  /* 0x000000040700720c */ /* 0x000fe40003f26070 */
[-C--:B------:R-:W-:Y:S02]  /*0660*/  IADD3 R3, P0, PT, -R4, R7.reuse, RZ ;  /* 0x0000000704037210 */ /* 0x080fe40007f1e1ff */
[C---:B------:R-:W-:Y:S02]  /*0670*/  ISETP.GE.U32.AND.EX P1, PT, R9.reuse, RZ, PT, P1 ;  /* 0x000000ff0900720c */ /* 0x040fe40003f26110 */
[----:B------:R-:W-:Y:S02]  /*0680*/  IADD3.X R6, PT, PT, R9, -0x1, RZ, P0, !PT ;  /* 0xffffffff09067810 */ /* 0x000fe400007fe4ff */
[----:B------:R-:W-:-:S02]  /*0690*/  SEL R3, R3, R7, P1 ;  /* 0x0000000703037207 */ /* 0x000fc40000800000 */
[----:B------:R-:W-:Y:S02]  /*06a0*/  SEL R6, R6, R9, P1 ;  /* 0x0000000906067207 */ /* 0x000fe40000800000 */
[----:B------:R-:W-:Y:S02]  /*06b0*/  ISETP.GE.U32.AND P0, PT, R3, R4, PT ;  /* 0x000000040300720c */ /* 0x000fe40003f06070 */
[----:B------:R-:W-:Y:S02]  /*06c0*/  MOV R4, R0 ;  /* 0x0000000000047202 */ /* 0x000fe40000000f00 */
[----:B------:R-:W-:Y:S01]  /*06d0*/  ISETP.GE.U32.AND.EX P0, PT, R6, RZ, PT, P0 ;  /* 0x000000ff0600720c */ /* 0x000fe20003f06100 */
[----:B------:R-:W-:Y:S01]  /*06e0*/  @P1 VIADD R5, R5, 0x1 ;  /* 0x0000000105051836 */ /* 0x000fe20000000000 */
[----:B------:R-:W-:-:S11]  /*06f0*/  ISETP.NE.AND.EX P1, PT, RZ, RZ, PT, P2 ;  /* 0x000000ffff00720c */ /* 0x000fd60003f25320 */
[----:B------:R-:W-:-:S04]  /*0700*/  @P0 IADD3 R5, PT, PT, R5, 0x1, RZ ;  /* 0x0000000105050810 */ /* 0x000fc80007ffe0ff */
[----:B------:R-:W-:Y:S01]  /*0710*/  SEL R3, R5, 0xffffffff, P1 ;  /* 0xffffffff05037807 */ /* 0x000fe20000800000 */
[----:B------:R-:W-:-:S04]  /*0720*/  IMAD.MOV.U32 R5, RZ, RZ, 0x0 ;  /* 0x00000000ff057424 */ /* 0x000fc800078e00ff */
[----:B------:R-:W-:Y:S05]  /*0730*/  RET.REL.NODEC R4 `(_Z16computePiKernel2Pjj) ;  /* 0xfffffff804307950 */ /* 0x000fea0003c3ffff */
        .weak           $__internal_7_$__cuda_sm20_sqrt_rn_f32_slowpath
        .type           $__internal_7_$__cuda_sm20_sqrt_rn_f32_slowpath,@function
        .size           $__internal_7_$__cuda_sm20_sqrt_rn_f32_slowpath,(.L_x_70 - $__internal_7_$__cuda_sm20_sqrt_rn_f32_slowpath)
$__internal_7_$__cuda_sm20_sqrt_rn_f32_slowpath:
[----:B------:R-:W-:-:S13]  /*0740*/  LOP3.LUT P0, RZ, R3, 0x7fffffff, RZ, 0xc0, !PT ;  /* 0x7fffffff03ff7812 */ /* 0x000fda000780c0ff */
[----:B------:R-:W-:Y:S05]  /*0750*/  @!P0 BRA `(.L_x_56) ;  /* 0x0000000000448947 */ /* 0x000fea0003800000 */
[----:B------:R-:W-:Y:S02]  /*0760*/  FSETP.GEU.FTZ.AND P0, PT, R3, RZ, PT ;  /* 0x000000ff0300720b */ /* 0x000fe40003f1e000 */
[----:B------:R-:W-:-:S11]  /*0770*/  MOV R0, R3 ;  /* 0x0000000300007202 */ /* 0x000fd60000000f00 */
        /* <DEDUP_REMOVED lines=10> */
[----:B------:R-:W-:Y:S02]  /*0820*/  @!P0 IMAD.MOV.U32 R3, RZ, RZ, R0 ;  /* 0x000000ffff038224 */ /* 0x000fe400078e0000 */
[----:B------:R-:W-:-:S04]  /*0830*/  @P0 FADD.FTZ R6, -R5, -RZ ;  /* 0x800000ff05060221 */ /* 0x000fc80000010100 */
[----:B------:R-:W-:-:S04]  /*0840*/  @P0 FFMA R6, R5, R6, R4 ;  /* 0x0000000605060223 */ /* 0x000fc80000000004 */
[----:B------:R-:W-:-:S04]  /*0850*/  @P0 FFMA R6, R6, R7, R5 ;  /* 0x0000000706060223 */ /* 0x000fc80000000005 */
[----:B------:R-:W-:-:S07]  /*0860*/  @P0 FMUL.FTZ R3, R6, 2.3283064365386962891e-10 ;  /* 0x2f80000006030820 */ /* 0x000fce0000410000 */
.L_x_56:
[----:B------:R-:W-:Y:S01]  /*0870*/  HFMA2 R5, -RZ, RZ, 0, 0 ;  /* 0x00000000ff057431 */ /* 0x000fe200000001ff */
[----:B------:R-:W-:-:S04]  /*0880*/  MOV R4, R8 ;  /* 0x0000000800047202 */ /* 0x000fc80000000f00 */
[----:B------:R-:W-:Y:S05]  /*0890*/  RET.REL.NODEC R4 `(_Z16computePiKernel2Pjj) ;  /* 0xfffffff404d87950 */ /* 0x000fea0003c3ffff */
.L_x_57:
        /* <DEDUP_REMOVED lines=14> */
.L_x_70:


//--------------------- .text._Z16computePiKernel1Pjj --------------------------
	.section	.text._Z16computePiKernel1Pjj,"ax",@progbits
	.align	128
        .global         _Z16computePiKernel1Pjj
        .type           _Z16computePiKernel1Pjj,@function
        .size           _Z16computePiKernel1Pjj,(.L_x_72 - _Z16computePiKernel1Pjj)
        .other          _Z16computePiKernel1Pjj,@"STO_CUDA_ENTRY STV_DEFAULT"
_Z16computePiKernel1Pjj:
.text._Z16computePiKernel1Pjj:
[----:B------:R-:W-:Y:S08]  /*0000*/  LDC R1, c[0x0][0x37c] ;  /* 0x0000df00ff017b82 */ /* 0x000ff00000000800 */
[----:B------:R-:W0:Y:S01]  /*0010*/  S2UR UR6, SR_CTAID.X ;  /* 0x00000000000679c3 */ /* 0x000e220000002500 */
[----:B------:R-:W-:Y:S01]  /*0020*/  MOV R0, 0x50 ;  /* 0x0000005000007802 */ /* 0x000fe20000000f00 */
[----:B------:R-:W1:Y:S06]  /*0030*/  LDCU UR4, c[0x0][0x370] ;  /* 0x00006e00ff0477ac */ /* 0x000e6c0008000800 */
[----:B01----:R-:W-:Y:S05]  /*0040*/  CALL.REL.NOINC `($__internal_8_$__cuda_sm20_div_u64) ;  /* 0x0000000000bc7944 */ /* 0x003fea0003c00000 */
[----:B------:R-:W0:Y:S01]  /*0050*/  LDC R3, c[0x0][0x388] ;  /* 0x0000e200ff037b82 */ /* 0x000e220000000800 */
[----:B------:R-:W-:Y:S01]  /*0060*/  HFMA2 R5, -RZ, RZ, -62.875, 0.0015850067138671875 ;  /* 0xd3dc167eff057431 */ /* 0x000fe200000001ff */
[----:B------:R-:W-:Y:S01]  /*0070*/  MOV R9, RZ ;  /* 0x000000ff00097202 */ /* 0x000fe20000000f00 */
[----:B------:R-:W-:Y:S02]  /*0080*/  IMAD.MOV.U32 R7, RZ, RZ, RZ ;  /* 0x000000ffff077224 */ /* 0x000fe400078e00ff */
[----:B0-----:R-:W-:Y:S02]  /*0090*/  IMAD R4, R4, UR6, R3 ;  /* 0x0000000604047c24 */ /* 0x001fe4000f8e0203 */
[----:B------:R-:W-:Y:S02]  /*00a0*/  IMAD.MOV.U32 R3, RZ, RZ, 0x3039 ;  /* 0x00003039ff037424 */ /* 0x000fe400078e00ff */
        /* <DEDUP_REMOVED lines=16> */
[----:B------:R-:W-:-:S07]  /*01b0*/  MOV R4, 0x1d0 ;  /* 0x000001d000047802 */ /* 0x000fce0000000f00 */
[----:B------:R-:W-:Y:S05]  /*01c0*/  CALL.REL.NOINC `($__internal_9_$__cuda_sm20_sqrt_rn_f32_slowpath) ;  /* 0x00000004004c7944 */ /* 0x000fea0003c00000 */
[----:B------:R-:W-:Y:S05]  /*01d0*/  BRA `(.L_x_59) ;  /* 0x0000000000107947 */ /* 0x000fea0003800000 */
.L_x_58:
[----:B------:R-:W-:Y:S01]  /*01e0*/  FMUL.FTZ R0, R11, R8 ;  /* 0x000000080b007220 */ /* 0x000fe20000410000 */
[----:B------:R-:W-:-:S03]  /*01f0*/  FMUL.FTZ R2, R8, 0.5 ;  /* 0x3f00000008027820 */ /* 0x000fc60000410000 */
[----:B------:R-:W-:-:S04]  /*0200*/  FFMA R3, -R0, R0, R11 ;  /* 0x0000000000037223 */ /* 0x000fc8000000010b */
[----:B------:R-:W-:-:S07]  /*0210*/  FFMA R0, R3, R2, R0 ;  /* 0x0000000203007223 */ /* 0x000fce0000000000 */
.L_x_59:
[----:B------:R-:W-:Y:S01]  /*0220*/  FSETP.GTU.AND P0, PT, R0, 1, PT ;  /* 0x3f8000000000780b */ /* 0x000fe20003f0c000 */
[----:B------:R-:W0:-:S12]  /*0230*/  LDCU.64 UR8, c[0x0][0x358] ;  /* 0x00006b00ff0877ac */ /* 0x000e180008000a00 */
[----:B------:R-:W-:Y:S05]  /*0240*/  @P0 BRA `(.L_x_60) ;  /* 0x0000000000200947 */ /* 0x000fea0003800000 */
[----:B------:R-:W1:Y:S01]  /*0250*/  LDCU.64 UR4, c[0x0][0x380] ;  /* 0x00007000ff0477ac */ /* 0x000e620008000a00 */
[----:B------:R-:W-:Y:S01]  /*0260*/  IMAD.MOV.U32 R5, RZ, RZ, 0x1 ;  /* 0x00000001ff057424 */ /* 0x000fe200078e00ff */
[----:B-1----:R-:W-:-:S04]  /*0270*/  ULEA UR4, UP0, UR6, UR4, 0x2 ;  /* 0x0000000406047291 */ /* 0x002fc8000f8010ff */
[----:B------:R-:W-:Y:S02]  /*0280*/  ULEA.HI.X UR5, UR6, UR5, URZ, 0x2, UP0 ;  /* 0x0000000506057291 */ /* 0x000fe400080f14ff */
[----:B------:R-:W-:-:S04]  /*0290*/  IMAD.U32 R2, RZ, RZ, UR4 ;  /* 0x00000004ff027e24 */ /* 0x000fc8000f8e00ff */
[----:B------:R-:W-:-:S05]  /*02a0*/  MOV R3, UR5 ;  /* 0x0000000500037c02 */ /* 0x000fca0008000f00 */
[----:B0-----:R-:W-:Y:S01]  /*02b0*/  STG.E desc[UR8][R2.64], R5 ;  /* 0x0000000502007986 */ /* 0x001fe2000c101908 */
[----:B------:R-:W-:Y:S05]  /*02c0*/  EXIT ;  /* 0x000000000000794d */ /* 0x000fea0003800000 */
.L_x_60:
[----:B------:R-:W1:Y:S02]  /*02d0*/  LDCU.64 UR4, c[0x0][0x380] ;  /* 0x00007000ff0477ac */ /* 0x000e640008000a00 */
[----:B-1----:R-:W-:-:S04]  /*02e0*/  ULEA UR4, UP0, UR6, UR4, 0x2 ;  /* 0x0000000406047291 */ /* 0x002fc8000f8010ff */
[----:B------:R-:W-:Y:S02]  /*02f0*/  ULEA.HI.X UR5, UR6, UR5, URZ, 0x2, UP0 ;  /* 0x0000000506057291 */ /* 0x000fe400080f14ff */
[----:B------:R-:W-:-:S04]  /*0300*/  MOV R2, UR4 ;  /* 0x0000000400027c02 */ /* 0x000fc80008000f00 */
[----:B------:R-:W-:-:S05]  /*0310*/  IMAD.U32 R3, RZ, RZ, UR5 ;  /* 0x00000005ff037e24 */ /* 0x000fca000f8e00ff */
[----:B0-----:R-:W-:Y:S01]  /*0320*/  STG.E desc[UR8][R2.64], RZ ;  /* 0x000000ff02007986 */ /* 0x001fe2000c101908 */
[----:B------:R-:W-:Y:S05]  /*0330*/  EXIT ;  /* 0x000000000000794d */ /* 0x000fea0003800000 */
        .weak           $__internal_8_$__cuda_sm20_div_u64
        .type           $__internal_8_$__cuda_sm20_div_u64,@function
        .size           $__internal_8_$__cuda_sm20_div_u64,($__internal_9_$__cuda_sm20_sqrt_rn_f32_slowpath - $__internal_8_$__cuda_sm20_div_u64)
$__internal_8_$__cuda_sm20_div_u64:
[----:B------:R-:W-:Y:S02]  /*0340*/  UMOV UR5, URZ ;  /* 0x000000ff00057c82 */ /* 0x000fe40008000000 */
[----:B------:R-:W0:Y:S08]  /*0350*/  I2F.U64.RP R6, UR4 ;  /* 0x0000000400067d12 */ /* 0x000e300008309000 */
[----:B0-----:R-:W0:Y:S02]  /*0360*/  MUFU.RCP R6, R6 ;  /* 0x0000000600067308 */ /* 0x001e240000001000 */
[----:B0-----:R-:W-:-:S06]  /*0370*/  IADD3 R2, PT, PT, R6, 0x1ffffffe, RZ ;  /* 0x1ffffffe06027810 */ /* 0x001fcc0007ffe0ff */
[----:B------:R-:W0:Y:S02]  /*0380*/  F2I.U64.TRUNC R2, R2 ;  /* 0x0000000200027311 */ /* 0x000e24000020d800 */
[----:B0-----:R-:W-:-:S04]  /*0390*/  IMAD.WIDE.U32 R4, R2, UR4, RZ ;  /* 0x0000000402047c25 */ /* 0x001fc8000f8e00ff */
[----:B------:R-:W-:Y:S01]  /*03a0*/  IMAD R5, R3, UR4, R5 ;  /* 0x0000000403057c24 */ /* 0x000fe2000f8e0205 */
[----:B------:R-:W-:-:S05]  /*03b0*/  IADD3 R7, P0, PT, RZ, -R4, RZ ;  /* 0x80000004ff077210 */ /* 0x000fca0007f1e0ff */
[----:B------:R-:W-:-:S04]  /*03c0*/  IMAD.HI.U32 R4, R2, R7, RZ ;  /* 0x0000000702047227 */ /* 0x000fc800078e00ff */
[----:B------:R-:W-:Y:S01]  /*03d0*/  IMAD.X R9, RZ, RZ, ~R5, P0 ;  /* 0x000000ffff097224 */ /* 0x000fe200000e0e05 */
[----:B------:R-:W-:-:S03]  /*03e0*/  MOV R5, R2 ;  /* 0x0000000200057202 */ /* 0x000fc60000000f00 */
[-C--:B------:R-:W-:Y:S02]  /*03f0*/  IMAD R11, R3, R9.reuse, RZ ;  /* 0x00000009030b7224 */ /* 0x080fe400078e02ff */
[----:B------:R-:W-:-:S04]  /*0400*/  IMAD.WIDE.U32 R4, P0, R2, R9, R4 ;  /* 0x0000000902047225 */ /* 0x000fc80007800004 */
[----:B------:R-:W-:-:S04]  /*0410*/  IMAD.HI.U32 R9, R3, R9, RZ ;  /* 0x0000000903097227 */ /* 0x000fc800078e00ff */
[----:B------:R-:W-:-:S05]  /*0420*/  IMAD.HI.U32 R4, P1, R3, R7, R4 ;  /* 0x0000000703047227 */ /* 0x000fca0007820004 */
[----:B------:R-:W-:Y:S02]  /*0430*/  IADD3 R5, P2, PT, R11, R4, RZ ;  /* 0x000000040b057210 */ /* 0x000fe40007f5e0ff */
[----:B------:R-:W-:-:S03]  /*0440*/  IADD3.X R4, PT, PT, R9, R3, RZ, P0, !PT ;  /* 0x0000000309047210 */ /* 0x000fc600007fe4ff */
[----:B------:R-:W-:Y:S01]  /*0450*/  IMAD.WIDE.U32 R2, R5, UR4, RZ ;  /* 0x0000000405027c25 */ /* 0x000fe2000f8e00ff */
[----:B------:R-:W-:Y:S02]  /*0460*/  IADD3.X R7, PT, PT, RZ, RZ, R4, P2, P1 ;  /* 0x000000ffff077210 */ /* 0x000fe400017e2404 */
[----:B------:R-:W-:-:S03]  /*0470*/  IADD3 R9, P0, PT, RZ, -R2, RZ ;  /* 0x80000002ff097210 */ /* 0x000fc60007f1e0ff */
[----:B------:R-:W-:Y:S02]  /*0480*/  IMAD R2, R7, UR4, R3 ;  /* 0x0000000407027c24 */ /* 0x000fe4000f8e0203 */
[----:B------:R-:W-:Y:S02]  /*0490*/  HFMA2 R3, -RZ, RZ, 0, 0 ;  /* 0x00000000ff037431 */ /* 0x000fe400000001ff */
        /* <DEDUP_REMOVED lines=11> */
[----:B------:R-:W-:-:S04]  /*0550*/  IMAD.WIDE.U32 R2, R5, -0x1, R2 ;  /* 0xffffffff05027825 */ /* 0x000fc800078e0002 */
[----:B------:R-:W-:Y:S02]  /*0560*/  IMAD.MOV R4, RZ, RZ, -R7 ;  /* 0x000000ffff047224 */ /* 0x000fe400078e0a07 */
[----:B------:R-:W-:-:S03]  /*0570*/  IMAD.HI.U32 R2, P0, R7, -0x1, R2 ;  /* 0xffffffff07027827 */ /* 0x000fc60007800002 */
[----:B------:R-:W-:Y:S01]  /*0580*/  MOV R3, R4 ;  /* 0x0000000400037202 */ /* 0x000fe20000000f00 */
[----:B------:R-:W-:-:S03]  /*0590*/  IMAD.HI.U32 R5, R7, -0x1, RZ ;  /* 0xffffffff07057827 */ /* 0x000fc600078e00ff */
[----:B------:R-:W-:Y:S02]  /*05a0*/  IADD3 R4, P1, PT, R3, R2, RZ ;  /* 0x0000000203047210 */ /* 0x000fe40007f3e0ff */
[----:B------:R-:W-:-:S05]  /*05b0*/  IADD3.X R2, PT, PT, R5, RZ, RZ, P0, !PT ;  /* 0x000000ff05027210 */ /* 0x000fca00007fe4ff */
[----:B------:R-:W-:Y:S02]  /*05c0*/  IMAD.X R5, RZ, RZ, R2, P1 ;  /* 0x000000ffff057224 */ /* 0x000fe400008e0602 */
[----:B------:R-:W-:-:S04]  /*05d0*/  IMAD.WIDE.U32 R2, R4, UR4, RZ ;  /* 0x0000000404027c25 */ /* 0x000fc8000f8e00ff */
[----:B------:R-:W-:Y:S01]  /*05e0*/  IMAD R5, R5, UR4, R3 ;  /* 0x0000000405057c24 */ /* 0x000fe2000f8e0203 */
[----:B------:R-:W-:-:S04]  /*05f0*/  IADD3 R7, P0, PT, -R2, -0x1, RZ ;  /* 0xffffffff02077810 */ /* 0x000fc80007f1e1ff */
[----:B------:R-:W-:Y:S02]  /*0600*/  IADD3.X R6, PT, PT, ~R5, -0x1, RZ, P0, !PT ;  /* 0xffffffff05067810 */ /* 0x000fe400007fe5ff */
[C---:B------:R-:W-:Y:S02]  /*0610*/  ISETP.GE.U32.AND P1, PT, R7.reuse, UR4, PT ;  /* 0x0000000407007c0c */ /* 0x040fe4000bf26070 */
[----:B------:R-:W-:Y:S02]  /*0620*/  IADD3 R2, P0, PT, R7, -UR4, RZ ;  /* 0x8000000407027c10 */ /* 0x000fe4000ff1e0ff */
[C---:B------:R-:W-:Y:S02]  /*0630*/  ISETP.GE.U32.AND.EX P1, PT, R6.reuse, RZ, PT, P1 ;  /* 0x000000ff0600720c */ /* 0x040fe40003f26110 */
[----:B------:R-:W-:Y:S02]  /*0640*/  IADD3.X R3, PT, PT, R6, -0x1, RZ, P0, !PT ;  /* 0xffffffff06037810 */ /* 0x000fe400007fe4ff */
[----:B------:R-:W-:-:S02]  /*0650*/  SEL R2, R2, R7, P1 ;  /* 0x0000000702027207 */ /* 0x000fc40000800000 */
[----:B------:R-:W-:Y:S02]  /*0660*/  SEL R3, R3, R6, P1 ;  /* 0x0000000603037207 */ /* 0x000fe40000800000 */
[----:B------:R-:W-:Y:S01]  /*0670*/  ISETP.GE.U32.AND P0, PT, R2, UR4, PT ;  /* 0x0000000402007c0c */ /* 0x000fe2000bf06070 */
[----:B------:R-:W-:-:S03]  /*0680*/  IMAD.MOV.U32 R2, RZ, RZ, R0 ;  /* 0x000000ffff027224 */ /* 0x000fc600078e0000 */
[----:B------:R-:W-:Y:S01]  /*0690*/  ISETP.GE.U32.AND.EX P0, PT, R3, RZ, PT, P0 ;  /* 0x000000ff0300720c */ /* 0x000fe20003f06100 */
[----:B------:R-:W-:Y:S01]  /*06a0*/  HFMA2 R3, -RZ, RZ, 0, 0 ;  /* 0x00000000ff037431 */ /* 0x000fe200000001ff */
[----:B------:R-:W-:Y:S02]  /*06b0*/  @P1 IADD3 R4, PT, PT, R4, 0x1, RZ ;  /* 0x0000000104041810 */ /* 0x000fe40007ffe0ff */
[----:B------:R-:W-:-:S09]  /*06c0*/  ISETP.NE.AND.EX P1, PT, RZ, RZ, PT, P2 ;  /* 0x000000ffff00720c */ /* 0x000fd20003f25320 */
[----:B------:R-:W-:-:S04]  /*06d0*/  @P0 IADD3 R4, PT, PT, R4, 0x1, RZ ;  /* 0x0000000104040810 */ /* 0x000fc80007ffe0ff */
[----:B------:R-:W-:Y:S01]  /*06e0*/  SEL R4, R4, 0xffffffff, P1 ;  /* 0xffffffff04047807 */ /* 0x000fe20000800000 */
[----:B------:R-:W-:Y:S06]  /*06f0*/  RET.REL.NODEC R2 `(_Z16computePiKernel1Pjj) ;  /* 0xfffffff802407950 */ /* 0x000fec0003c3ffff */
        .weak           $__internal_9_$__cuda_sm20_sqrt_rn_f32_slowpath
        .type           $__internal_9_$__cuda_sm20_sqrt_rn_f32_slowpath,@function
        .size           $__internal_9_$__cuda_sm20_sqrt_rn_f32_slowpath,(.L_x_72 - $__internal_9_$__cuda_sm20_sqrt_rn_f32_slowpath)
$__internal_9_$__cuda_sm20_sqrt_rn_f32_slowpath:
        /* <DEDUP_REMOVED lines=11> */
[----:B------:R-:W-:Y:S01]  /*07b0*/  @!P0 MOV R2, R0 ;  /* 0x0000000000028202 */ /* 0x000fe20000000f00 */
[----:B------:R-:W-:Y:S06]  /*07c0*/  @!P0 BRA `(.L_x_61) ;  /* 0x0000000000208947 */ /* 0x000fec0003800000 */
[----:B------:R-:W-:-:S04]  /*07d0*/  FFMA R0, R0, 1.84467440737095516160e+19, RZ ;  /* 0x5f80000000007823 */ /* 0x000fc800000000ff */
[----:B------:R-:W0:Y:S02]  /*07e0*/  MUFU.RSQ R3, R0 ;  /* 0x0000000000037308 */ /* 0x000e240000001400 */
[----:B0-----:R-:W-:Y:S01]  /*07f0*/  FMUL.FTZ R5, R0, R3 ;  /* 0x0000000300057220 */ /* 0x001fe20000410000 */
[----:B------:R-:W-:-:S03]  /*0800*/  FMUL.FTZ R3, R3, 0.5 ;  /* 0x3f00000003037820 */ /* 0x000fc60000410000 */
[----:B------:R-:W-:-:S04]  /*0810*/  FADD.FTZ R2, -R5, -RZ ;  /* 0x800000ff05027221 */ /* 0x000fc80000010100 */
[----:B------:R-:W-:-:S04]  /*0820*/  FFMA R2, R5, R2, R0 ;  /* 0x0000000205027223 */ /* 0x000fc80000000000 */
[----:B------:R-:W-:-:S04]  /*0830*/  FFMA R2, R2, R3, R5 ;  /* 0x0000000302027223 */ /* 0x000fc80000000005 */
[----:B------:R-:W-:-:S07]  /*0840*/  FMUL.FTZ R2, R2, 2.3283064365386962891e-10 ;  /* 0x2f80000002027820 */ /* 0x000fce0000410000 */
.L_x_61:
[----:B------:R-:W-:Y:S02]  /*0850*/  HFMA2 R3, -RZ, RZ, 0, 0 ;  /* 0x00000000ff037431 */ /* 0x000fe400000001ff */
[----:B------:R-:W-:Y:S01]  /*0860*/  IMAD.MOV.U32 R0, RZ, RZ, R2 ;  /* 0x000000ffff007224 */ /* 0x000fe200078e0002 */
[----:B------:R-:W-:-:S04]  /*0870*/  MOV R2, R4 ;  /* 0x0000000400027202 */ /* 0x000fc80000000f00 */
[----:B------:R-:W-:Y:S05]  /*0880*/  RET.REL.NODEC R2 `(_Z16computePiKernel1Pjj) ;  /* 0xfffffff402dc7950 */ /* 0x000fea0003c3ffff */
.L_x_62:
        /* <DEDUP_REMOVED lines=15> */
.L_x_72:


//--------------------- .nv.shared._Z16computePiKernel5Pjjj --------------------------
	.section	.nv.shared._Z16computePiKernel5Pjjj,"aw",@nobits
	.sectionflags	@""
	.align	16
	.zero		1024


//--------------------- .nv.shared.reserved.0     --------------------------
	.section	.nv.shared.reserved.0,"aw",@nobits
	.weak		__nv_reservedSMEM_offset_0_alias
	.size		__nv_reservedSMEM_offset_0_alias, 0, 64
	.other		__nv_reservedSMEM_offset_0_alias,@"STO_CUDA_RESERVED_SHARED STV_DEFAULT"
__nv_reservedSMEM_offset_0_alias:
	.zero		0
	.zero		64


//--------------------- .nv.shared._Z16computePiKernel4Pjjj --------------------------
	.section	.nv.shared._Z16computePiKernel4Pjjj,"aw",@nobits
	.sectionflags	@""
	.align	16
.nv.shared._Z16computePiKernel4Pjjj:
	.zero		1152


//--------------------- .nv.shared._Z16computePiKernel3Pjj --------------------------
	.section	.nv.shared._Z16computePiKernel3Pjj,"aw",@nobits
	.sectionflags	@""
	.align	16
.nv.shared._Z16computePiKernel3Pjj:
	.zero		1152


//--------------------- .nv.shared._Z16computePiKernel2Pjj --------------------------
	.section	.nv.shared._Z16computePiKernel2Pjj,"aw",@nobits
	.sectionflags	@""
	.align	16
	.zero		1024


//--------------------- .nv.shared._Z16computePiKernel1Pjj --------------------------
	.section	.nv.shared._Z16computePiKernel1Pjj,"aw",@nobits
	.sectionflags	@""
	.align	16
	.zero		1024


//--------------------- .nv.constant0._Z16computePiKernel5Pjjj --------------------------
	.section	.nv.constant0._Z16computePiKernel5Pjjj,"a",@progbits
	.sectionflags	@""
	.align	4
.nv.constant0._Z16computePiKernel5Pjjj:
	.zero		912


//--------------------- .nv.constant0._Z16computePiKernel4Pjjj --------------------------
	.section	.nv.constant0._Z16computePiKernel4Pjjj,"a",@progbits
	.sectionflags	@""
	.align	4
.nv.constant0._Z16computePiKernel4Pjjj:
	.zero		912


//--------------------- .nv.constant0._Z16computePiKernel3Pjj --------------------------
	.section	.nv.constant0._Z16computePiKernel3Pjj,"a",@progbits
	.sectionflags	@""
	.align	4
.nv.constant0._Z16computePiKernel3Pjj:
	.zero		908


//--------------------- .nv.constant0._Z16computePiKernel2Pjj --------------------------
	.section	.nv.constant0._Z16computePiKernel2Pjj,"a",@progbits
	.sectionflags	@""
	.align	4
.nv.constant0._Z16computePiKernel2Pjj:
	.zero		908


//--------------------- .nv.constant0._Z16computePiKernel1Pjj --------------------------
	.section	.nv.constant0._Z16computePiKernel1Pjj,"a",@progbits
	.sectionflags	@""
	.align	4
.nv.constant0._Z16computePiKernel1Pjj:
	.zero		908


//--------------------- SYMBOLS --------------------------

	.type		.nv.reservedSmem.offset0,@object
	.size		.nv.reservedSmem.offset0,0x4
	.type		.nv.reservedSmem.cap,@object
	.size		.nv.reservedSmem.cap,0x4
